//
// Generated by NVIDIA NVVM Compiler
//
// Compiler Build ID: CL-36424714
// Cuda compilation tools, release 13.0, V13.0.88
// Based on NVVM 20.0.0
//

.version 9.0
.target sm_100
.address_size 64

	// .globl	_Z13trilaterationmPPfS0_S0_
.func  (.param .b64 func_retval0) __internal_accurate_pow
(
	.param .b64 __internal_accurate_pow_param_0
)
;

.visible .entry _Z13trilaterationmPPfS0_S0_(
	.param .u64 _Z13trilaterationmPPfS0_S0__param_0,
	.param .u64 .ptr .align 1 _Z13trilaterationmPPfS0_S0__param_1,
	.param .u64 .ptr .align 1 _Z13trilaterationmPPfS0_S0__param_2,
	.param .u64 .ptr .align 1 _Z13trilaterationmPPfS0_S0__param_3
)
{
	.reg .pred 	%p<37>;
	.reg .b32 	%r<35>;
	.reg .b32 	%f<52>;
	.reg .b64 	%rd<32>;
	.reg .b64 	%fd<100>;

	ld.param.u64 	%rd5, [_Z13trilaterationmPPfS0_S0__param_0];
	ld.param.u64 	%rd8, [_Z13trilaterationmPPfS0_S0__param_2];
	cvta.to.global.u64 	%rd9, %rd8;
	mov.u32 	%r34, %tid.x;
	shr.u64 	%rd10, %rd5, 2;
	ld.global.u64 	%rd1, [%rd9];
	ld.f32 	%f1, [%rd1+8];
	ld.global.u64 	%rd11, [%rd9+8];
	ld.f32 	%f2, [%rd11+8];
	cvt.u64.u32 	%rd12, %r34;
	setp.le.u64 	%p1, %rd10, %rd12;
	@%p1 bra 	$L__BB0_3;
	cvt.u64.u32 	%rd31, %r34;
	ld.f32 	%f3, [%rd1+4];
	shl.b32 	%r2, %r34, 2;
	cvt.f64.f32 	%fd7, %f3;
	{
	.reg .b32 %temp; 
	mov.b64 	{%temp, %r5}, %fd7;
	}
	mov.f64 	%fd8, 0d4000000000000000;
	{
	.reg .b32 %temp; 
	mov.b64 	{%temp, %r6}, %fd8;
	}
	and.b32  	%r7, %r6, 2146435072;
	setp.eq.s32 	%p2, %r7, 1062207488;
	abs.f64 	%fd9, %fd7;
	{ // callseq 0, 0
	.param .b64 param0;
	st.param.f64 	[param0], %fd9;
	.param .b64 retval0;
	call.uni (retval0), 
	__internal_accurate_pow, 
	(
	param0
	);
	ld.param.f64 	%fd10, [retval0];
	} // callseq 0
	setp.lt.s32 	%p4, %r5, 0;
	neg.f64 	%fd12, %fd10;
	selp.f64 	%fd13, %fd12, %fd10, %p2;
	selp.f64 	%fd14, %fd13, %fd10, %p4;
	setp.eq.f32 	%p5, %f3, 0f00000000;
	selp.b32 	%r8, %r5, 0, %p2;
	setp.lt.s32 	%p6, %r6, 0;
	or.b32  	%r9, %r8, 2146435072;
	selp.b32 	%r10, %r9, %r8, %p6;
	mov.b32 	%r11, 0;
	mov.b64 	%fd15, {%r11, %r10};
	add.f64 	%fd16, %fd7, 0d4000000000000000;
	{
	.reg .b32 %temp; 
	mov.b64 	{%temp, %r12}, %fd16;
	}
	and.b32  	%r13, %r12, 2146435072;
	setp.ne.s32 	%p7, %r13, 2146435072;
	setp.nan.f32 	%p8, %f3, %f3;
	setp.neu.f64 	%p10, %fd9, 0d7FF0000000000000;
	selp.b32 	%r14, 0, 2146435072, %p6;
	and.b32  	%r15, %r6, 2147483647;
	setp.ne.s32 	%p12, %r15, 1071644672;
	and.pred  	%p13, %p2, %p12;
	or.b32  	%r16, %r14, -2147483648;
	selp.b32 	%r17, %r16, %r14, %p13;
	selp.b32 	%r18, %r17, %r14, %p4;
	mov.b64 	%fd17, {%r11, %r18};
	add.rn.f64 	%fd18, %fd7, %fd8;
	setp.eq.f32 	%p15, %f3, 0f3F800000;
	cvt.f64.f32 	%fd19, %f1;
	{
	.reg .b32 %temp; 
	mov.b64 	{%temp, %r19}, %fd19;
	}
	abs.f64 	%fd20, %fd19;
	{ // callseq 1, 0
	.param .b64 param0;
	st.param.f64 	[param0], %fd20;
	.param .b64 retval0;
	call.uni (retval0), 
	__internal_accurate_pow, 
	(
	param0
	);
	ld.param.f64 	%fd21, [retval0];
	} // callseq 1
	setp.lt.s32 	%p16, %r19, 0;
	neg.f64 	%fd23, %fd21;
	selp.f64 	%fd24, %fd23, %fd21, %p2;
	selp.f64 	%fd25, %fd24, %fd21, %p16;
	setp.eq.f32 	%p17, %f1, 0f00000000;
	selp.b32 	%r20, %r19, 0, %p2;
	or.b32  	%r21, %r20, 2146435072;
	selp.b32 	%r22, %r21, %r20, %p6;
	mov.b64 	%fd26, {%r11, %r22};
	add.f64 	%fd27, %fd19, 0d4000000000000000;
	{
	.reg .b32 %temp; 
	mov.b64 	{%temp, %r23}, %fd27;
	}
	and.b32  	%r24, %r23, 2146435072;
	setp.ne.s32 	%p18, %r24, 2146435072;
	setp.nan.f32 	%p19, %f1, %f1;
	setp.neu.f64 	%p20, %fd20, 0d7FF0000000000000;
	selp.b32 	%r25, %r17, %r14, %p16;
	mov.b64 	%fd28, {%r11, %r25};
	add.rn.f64 	%fd29, %fd19, %fd8;
	setp.eq.f32 	%p22, %f1, 0f3F800000;
	cvt.f64.f32 	%fd30, %f2;
	{
	.reg .b32 %temp; 
	mov.b64 	{%temp, %r26}, %fd30;
	}
	abs.f64 	%fd31, %fd30;
	{ // callseq 2, 0
	.param .b64 param0;
	st.param.f64 	[param0], %fd31;
	.param .b64 retval0;
	call.uni (retval0), 
	__internal_accurate_pow, 
	(
	param0
	);
	ld.param.f64 	%fd32, [retval0];
	} // callseq 2
	setp.lt.s32 	%p23, %r26, 0;
	neg.f64 	%fd34, %fd32;
	selp.f64 	%fd35, %fd34, %fd32, %p2;
	selp.f64 	%fd36, %fd35, %fd32, %p23;
	setp.eq.f32 	%p24, %f2, 0f00000000;
	selp.b32 	%r27, %r26, 0, %p2;
	or.b32  	%r28, %r27, 2146435072;
	selp.b32 	%r29, %r28, %r27, %p6;
	mov.b64 	%fd37, {%r11, %r29};
	add.f64 	%fd38, %fd30, 0d4000000000000000;
	{
	.reg .b32 %temp; 
	mov.b64 	{%temp, %r30}, %fd38;
	}
	and.b32  	%r31, %r30, 2146435072;
	setp.ne.s32 	%p25, %r31, 2146435072;
	setp.nan.f32 	%p26, %f2, %f2;
	setp.neu.f64 	%p27, %fd31, 0d7FF0000000000000;
	selp.b32 	%r32, %r17, %r14, %p23;
	mov.b64 	%fd39, {%r11, %r32};
	add.rn.f64 	%fd40, %fd30, %fd8;
	setp.eq.f32 	%p29, %f2, 0f3F800000;
	selp.f64 	%fd41, %fd15, %fd14, %p5;
	selp.f64 	%fd42, %fd41, %fd17, %p10;
	selp.f64 	%fd43, %fd18, %fd42, %p8;
	selp.f64 	%fd44, %fd41, %fd43, %p7;
	selp.f64 	%fd1, 0d3FF0000000000000, %fd44, %p15;
	selp.f64 	%fd45, %fd26, %fd25, %p17;
	selp.f64 	%fd46, %fd45, %fd28, %p20;
	selp.f64 	%fd47, %fd29, %fd46, %p19;
	selp.f64 	%fd48, %fd45, %fd47, %p18;
	selp.f64 	%fd2, 0d3FF0000000000000, %fd48, %p22;
	selp.f64 	%fd49, %fd37, %fd36, %p24;
	selp.f64 	%fd50, %fd49, %fd39, %p27;
	selp.f64 	%fd51, %fd40, %fd50, %p26;
	selp.f64 	%fd52, %fd49, %fd51, %p25;
	selp.f64 	%fd3, 0d3FF0000000000000, %fd52, %p29;
	or.pred  	%p30, %p7, %p8;
	xor.pred  	%p31, %p7, %p30;
	selp.f64 	%fd53, %fd18, %fd41, %p31;
	selp.f64 	%fd54, %fd53, %fd17, %p10;
	selp.f64 	%fd55, %fd53, %fd54, %p30;
	selp.f64 	%fd4, 0d3FF0000000000000, %fd55, %p15;
	or.pred  	%p32, %p18, %p19;
	xor.pred  	%p33, %p18, %p32;
	selp.f64 	%fd56, %fd29, %fd45, %p33;
	selp.f64 	%fd57, %fd56, %fd28, %p20;
	selp.f64 	%fd58, %fd56, %fd57, %p32;
	selp.f64 	%fd5, 0d3FF0000000000000, %fd58, %p22;
	or.pred  	%p34, %p25, %p26;
	xor.pred  	%p35, %p25, %p34;
	selp.f64 	%fd59, %fd40, %fd49, %p35;
	selp.f64 	%fd60, %fd59, %fd39, %p27;
	selp.f64 	%fd61, %fd59, %fd60, %p34;
	selp.f64 	%fd6, 0d3FF0000000000000, %fd61, %p29;
	mul.wide.u32 	%rd17, %r2, 4;
	add.f32 	%f7, %f3, %f3;
$L__BB0_2:
	ld.param.u64 	%rd30, [_Z13trilaterationmPPfS0_S0__param_3];
	ld.param.u64 	%rd29, [_Z13trilaterationmPPfS0_S0__param_1];
	ld.param.u64 	%rd28, [_Z13trilaterationmPPfS0_S0__param_0];
	cvta.to.global.u64 	%rd13, %rd29;
	ld.global.u64 	%rd14, [%rd13];
	ld.global.u64 	%rd15, [%rd13+8];
	ld.global.u64 	%rd16, [%rd13+16];
	add.s64 	%rd18, %rd14, %rd17;
	ld.f32 	%f4, [%rd18];
	add.s64 	%rd19, %rd15, %rd17;
	ld.f32 	%f5, [%rd19];
	sub.f32 	%f6, %f4, %f5;
	cvt.f64.f32 	%fd62, %f6;
	add.f64 	%fd63, %fd1, %fd62;
	cvt.f64.f32 	%fd64, %f7;
	div.rn.f64 	%fd65, %fd63, %fd64;
	cvt.rn.f32.f64 	%f8, %fd65;
	add.s64 	%rd20, %rd16, %rd17;
	ld.f32 	%f9, [%rd20];
	sub.f32 	%f10, %f4, %f9;
	cvt.f64.f32 	%fd66, %f10;
	add.f64 	%fd67, %fd2, %fd66;
	add.f64 	%fd68, %fd67, %fd3;
	add.f32 	%f11, %f2, %f2;
	cvt.f64.f32 	%fd69, %f11;
	div.rn.f64 	%fd70, %fd68, %fd69;
	mul.f32 	%f12, %f1, %f8;
	div.rn.f32 	%f13, %f12, %f2;
	cvt.f64.f32 	%fd71, %f13;
	sub.f64 	%fd72, %fd70, %fd71;
	cvt.rn.f32.f64 	%f14, %fd72;
	add.f32 	%f15, %f8, 0f00000000;
	add.f32 	%f16, %f14, 0f00000000;
	ld.f32 	%f17, [%rd18+4];
	ld.f32 	%f18, [%rd19+4];
	sub.f32 	%f19, %f17, %f18;
	cvt.f64.f32 	%fd73, %f19;
	add.f64 	%fd74, %fd4, %fd73;
	div.rn.f64 	%fd75, %fd74, %fd64;
	cvt.rn.f32.f64 	%f20, %fd75;
	ld.f32 	%f21, [%rd20+4];
	sub.f32 	%f22, %f17, %f21;
	cvt.f64.f32 	%fd76, %f22;
	add.f64 	%fd77, %fd5, %fd76;
	add.f64 	%fd78, %fd77, %fd6;
	div.rn.f64 	%fd79, %fd78, %fd69;
	mul.f32 	%f23, %f1, %f20;
	div.rn.f32 	%f24, %f23, %f2;
	cvt.f64.f32 	%fd80, %f24;
	sub.f64 	%fd81, %fd79, %fd80;
	cvt.rn.f32.f64 	%f25, %fd81;
	add.f32 	%f26, %f15, %f20;
	add.f32 	%f27, %f16, %f25;
	ld.f32 	%f28, [%rd18+8];
	ld.f32 	%f29, [%rd19+8];
	sub.f32 	%f30, %f28, %f29;
	cvt.f64.f32 	%fd82, %f30;
	add.f64 	%fd83, %fd4, %fd82;
	div.rn.f64 	%fd84, %fd83, %fd64;
	cvt.rn.f32.f64 	%f31, %fd84;
	ld.f32 	%f32, [%rd20+8];
	sub.f32 	%f33, %f28, %f32;
	cvt.f64.f32 	%fd85, %f33;
	add.f64 	%fd86, %fd5, %fd85;
	add.f64 	%fd87, %fd86, %fd6;
	div.rn.f64 	%fd88, %fd87, %fd69;
	mul.f32 	%f34, %f1, %f31;
	div.rn.f32 	%f35, %f34, %f2;
	cvt.f64.f32 	%fd89, %f35;
	sub.f64 	%fd90, %fd88, %fd89;
	cvt.rn.f32.f64 	%f36, %fd90;
	add.f32 	%f37, %f26, %f31;
	add.f32 	%f38, %f27, %f36;
	ld.f32 	%f39, [%rd18+12];
	ld.f32 	%f40, [%rd19+12];
	sub.f32 	%f41, %f39, %f40;
	cvt.f64.f32 	%fd91, %f41;
	add.f64 	%fd92, %fd4, %fd91;
	div.rn.f64 	%fd93, %fd92, %fd64;
	cvt.rn.f32.f64 	%f42, %fd93;
	ld.f32 	%f43, [%rd20+12];
	sub.f32 	%f44, %f39, %f43;
	cvt.f64.f32 	%fd94, %f44;
	add.f64 	%fd95, %fd5, %fd94;
	add.f64 	%fd96, %fd95, %fd6;
	div.rn.f64 	%fd97, %fd96, %fd69;
	mul.f32 	%f45, %f1, %f42;
	div.rn.f32 	%f46, %f45, %f2;
	cvt.f64.f32 	%fd98, %f46;
	sub.f64 	%fd99, %fd97, %fd98;
	cvt.rn.f32.f64 	%f47, %fd99;
	add.f32 	%f48, %f37, %f42;
	add.f32 	%f49, %f38, %f47;
	mul.f32 	%f50, %f48, 0f3E800000;
	cvta.to.global.u64 	%rd21, %rd30;
	ld.global.u64 	%rd22, [%rd21];
	shl.b64 	%rd23, %rd31, 2;
	add.s64 	%rd24, %rd22, %rd23;
	st.f32 	[%rd24], %f50;
	mul.f32 	%f51, %f49, 0f3E800000;
	ld.global.u64 	%rd25, [%rd21+8];
	add.s64 	%rd26, %rd25, %rd23;
	st.f32 	[%rd26], %f51;
	mov.u32 	%r33, %ntid.x;
	add.s32 	%r34, %r34, %r33;
	cvt.s64.s32 	%rd31, %r34;
	shr.u64 	%rd27, %rd28, 2;
	setp.gt.u64 	%p36, %rd27, %rd31;
	@%p36 bra 	$L__BB0_2;
$L__BB0_3:
	ret;

}
.func  (.param .b64 func_retval0) __internal_accurate_pow(
	.param .b64 __internal_accurate_pow_param_0
)
{
	.reg .pred 	%p<8>;
	.reg .b32 	%r<49>;
	.reg .b32 	%f<3>;
	.reg .b64 	%fd<109>;

	ld.param.f64 	%fd10, [__internal_accurate_pow_param_0];
	{
	.reg .b32 %temp; 
	mov.b64 	{%temp, %r46}, %fd10;
	}
	{
	.reg .b32 %temp; 
	mov.b64 	{%r45, %temp}, %fd10;
	}
	shr.u32 	%r47, %r46, 20;
	setp.gt.u32 	%p1, %r46, 1048575;
	@%p1 bra 	$L__BB1_2;
	mul.f64 	%fd11, %fd10, 0d4350000000000000;
	{
	.reg .b32 %temp; 
	mov.b64 	{%temp, %r46}, %fd11;
	}
	{
	.reg .b32 %temp; 
	mov.b64 	{%r45, %temp}, %fd11;
	}
	shr.u32 	%r16, %r46, 20;
	add.s32 	%r47, %r16, -54;
$L__BB1_2:
	add.s32 	%r48, %r47, -1023;
	and.b32  	%r17, %r46, -2146435073;
	or.b32  	%r18, %r17, 1072693248;
	mov.b64 	%fd107, {%r45, %r18};
	setp.lt.u32 	%p2, %r18, 1073127583;
	@%p2 bra 	$L__BB1_4;
	{
	.reg .b32 %temp; 
	mov.b64 	{%r19, %temp}, %fd107;
	}
	{
	.reg .b32 %temp; 
	mov.b64 	{%temp, %r20}, %fd107;
	}
	add.s32 	%r21, %r20, -1048576;
	mov.b64 	%fd107, {%r19, %r21};
	add.s32 	%r48, %r47, -1022;
$L__BB1_4:
	add.f64 	%fd12, %fd107, 0dBFF0000000000000;
	add.f64 	%fd13, %fd107, 0d3FF0000000000000;
	rcp.approx.ftz.f64 	%fd14, %fd13;
	neg.f64 	%fd15, %fd13;
	fma.rn.f64 	%fd16, %fd15, %fd14, 0d3FF0000000000000;
	fma.rn.f64 	%fd17, %fd16, %fd16, %fd16;
	fma.rn.f64 	%fd18, %fd17, %fd14, %fd14;
	mul.f64 	%fd19, %fd12, %fd18;
	fma.rn.f64 	%fd20, %fd12, %fd18, %fd19;
	mul.f64 	%fd21, %fd20, %fd20;
	fma.rn.f64 	%fd22, %fd21, 0d3EB0F5FF7D2CAFE2, 0d3ED0F5D241AD3B5A;
	fma.rn.f64 	%fd23, %fd22, %fd21, 0d3EF3B20A75488A3F;
	fma.rn.f64 	%fd24, %fd23, %fd21, 0d3F1745CDE4FAECD5;
	fma.rn.f64 	%fd25, %fd24, %fd21, 0d3F3C71C7258A578B;
	fma.rn.f64 	%fd26, %fd25, %fd21, 0d3F6249249242B910;
	fma.rn.f64 	%fd27, %fd26, %fd21, 0d3F89999999999DFB;
	sub.f64 	%fd28, %fd12, %fd20;
	add.f64 	%fd29, %fd28, %fd28;
	neg.f64 	%fd30, %fd20;
	fma.rn.f64 	%fd31, %fd30, %fd12, %fd29;
	mul.f64 	%fd32, %fd18, %fd31;
	fma.rn.f64 	%fd33, %fd21, %fd27, 0d3FB5555555555555;
	mov.f64 	%fd34, 0d3FB5555555555555;
	sub.f64 	%fd35, %fd34, %fd33;
	fma.rn.f64 	%fd36, %fd21, %fd27, %fd35;
	add.f64 	%fd37, %fd36, 0dBC46A4CB00B9E7B0;
	add.f64 	%fd38, %fd33, %fd37;
	sub.f64 	%fd39, %fd33, %fd38;
	add.f64 	%fd40, %fd37, %fd39;
	mul.rn.f64 	%fd41, %fd20, %fd20;
	neg.f64 	%fd42, %fd41;
	fma.rn.f64 	%fd43, %fd20, %fd20, %fd42;
	{
	.reg .b32 %temp; 
	mov.b64 	{%r22, %temp}, %fd32;
	}
	{
	.reg .b32 %temp; 
	mov.b64 	{%temp, %r23}, %fd32;
	}
	add.s32 	%r24, %r23, 1048576;
	mov.b64 	%fd44, {%r22, %r24};
	fma.rn.f64 	%fd45, %fd20, %fd44, %fd43;
	mul.rn.f64 	%fd46, %fd41, %fd20;
	neg.f64 	%fd47, %fd46;
	fma.rn.f64 	%fd48, %fd41, %fd20, %fd47;
	fma.rn.f64 	%fd49, %fd41, %fd32, %fd48;
	fma.rn.f64 	%fd50, %fd45, %fd20, %fd49;
	mul.rn.f64 	%fd51, %fd38, %fd46;
	neg.f64 	%fd52, %fd51;
	fma.rn.f64 	%fd53, %fd38, %fd46, %fd52;
	fma.rn.f64 	%fd54, %fd38, %fd50, %fd53;
	fma.rn.f64 	%fd55, %fd40, %fd46, %fd54;
	add.f64 	%fd56, %fd51, %fd55;
	sub.f64 	%fd57, %fd51, %fd56;
	add.f64 	%fd58, %fd55, %fd57;
	add.f64 	%fd59, %fd20, %fd56;
	sub.f64 	%fd60, %fd20, %fd59;
	add.f64 	%fd61, %fd56, %fd60;
	add.f64 	%fd62, %fd58, %fd61;
	add.f64 	%fd63, %fd32, %fd62;
	add.f64 	%fd64, %fd59, %fd63;
	sub.f64 	%fd65, %fd59, %fd64;
	add.f64 	%fd66, %fd63, %fd65;
	xor.b32  	%r25, %r48, -2147483648;
	mov.b32 	%r26, 1127219200;
	mov.b64 	%fd67, {%r25, %r26};
	mov.b32 	%r27, -2147483648;
	mov.b64 	%fd68, {%r27, %r26};
	sub.f64 	%fd69, %fd67, %fd68;
	fma.rn.f64 	%fd70, %fd69, 0d3FE62E42FEFA39EF, %fd64;
	fma.rn.f64 	%fd71, %fd69, 0dBFE62E42FEFA39EF, %fd70;
	sub.f64 	%fd72, %fd71, %fd64;
	sub.f64 	%fd73, %fd66, %fd72;
	fma.rn.f64 	%fd74, %fd69, 0d3C7ABC9E3B39803F, %fd73;
	add.f64 	%fd75, %fd70, %fd74;
	sub.f64 	%fd76, %fd70, %fd75;
	add.f64 	%fd77, %fd74, %fd76;
	mov.f64 	%fd78, 0d4000000000000000;
	{
	.reg .b32 %temp; 
	mov.b64 	{%temp, %r28}, %fd78;
	}
	{
	.reg .b32 %temp; 
	mov.b64 	{%r29, %temp}, %fd78;
	}
	shl.b32 	%r30, %r28, 1;
	setp.gt.u32 	%p3, %r30, -33554433;
	and.b32  	%r31, %r28, -15728641;
	selp.b32 	%r32, %r31, %r28, %p3;
	mov.b64 	%fd79, {%r29, %r32};
	mul.rn.f64 	%fd80, %fd75, %fd79;
	neg.f64 	%fd81, %fd80;
	fma.rn.f64 	%fd82, %fd75, %fd79, %fd81;
	fma.rn.f64 	%fd83, %fd77, %fd79, %fd82;
	add.f64 	%fd4, %fd80, %fd83;
	sub.f64 	%fd84, %fd80, %fd4;
	add.f64 	%fd5, %fd83, %fd84;
	fma.rn.f64 	%fd85, %fd4, 0d3FF71547652B82FE, 0d4338000000000000;
	{
	.reg .b32 %temp; 
	mov.b64 	{%r13, %temp}, %fd85;
	}
	mov.f64 	%fd86, 0dC338000000000000;
	add.rn.f64 	%fd87, %fd85, %fd86;
	fma.rn.f64 	%fd88, %fd87, 0dBFE62E42FEFA39EF, %fd4;
	fma.rn.f64 	%fd89, %fd87, 0dBC7ABC9E3B39803F, %fd88;
	fma.rn.f64 	%fd90, %fd89, 0d3E5ADE1569CE2BDF, 0d3E928AF3FCA213EA;
	fma.rn.f64 	%fd91, %fd90, %fd89, 0d3EC71DEE62401315;
	fma.rn.f64 	%fd92, %fd91, %fd89, 0d3EFA01997C89EB71;
	fma.rn.f64 	%fd93, %fd92, %fd89, 0d3F2A01A014761F65;
	fma.rn.f64 	%fd94, %fd93, %fd89, 0d3F56C16C1852B7AF;
	fma.rn.f64 	%fd95, %fd94, %fd89, 0d3F81111111122322;
	fma.rn.f64 	%fd96, %fd95, %fd89, 0d3FA55555555502A1;
	fma.rn.f64 	%fd97, %fd96, %fd89, 0d3FC5555555555511;
	fma.rn.f64 	%fd98, %fd97, %fd89, 0d3FE000000000000B;
	fma.rn.f64 	%fd99, %fd98, %fd89, 0d3FF0000000000000;
	fma.rn.f64 	%fd100, %fd99, %fd89, 0d3FF0000000000000;
	{
	.reg .b32 %temp; 
	mov.b64 	{%r14, %temp}, %fd100;
	}
	{
	.reg .b32 %temp; 
	mov.b64 	{%temp, %r15}, %fd100;
	}
	shl.b32 	%r33, %r13, 20;
	add.s32 	%r34, %r33, %r15;
	mov.b64 	%fd108, {%r14, %r34};
	{
	.reg .b32 %temp; 
	mov.b64 	{%temp, %r35}, %fd4;
	}
	mov.b32 	%f2, %r35;
	abs.f32 	%f1, %f2;
	setp.lt.f32 	%p4, %f1, 0f4086232B;
	@%p4 bra 	$L__BB1_7;
	setp.lt.f64 	%p5, %fd4, 0d0000000000000000;
	add.f64 	%fd101, %fd4, 0d7FF0000000000000;
	selp.f64 	%fd108, 0d0000000000000000, %fd101, %p5;
	setp.geu.f32 	%p6, %f1, 0f40874800;
	@%p6 bra 	$L__BB1_7;
	shr.u32 	%r36, %r13, 31;
	add.s32 	%r37, %r13, %r36;
	shr.s32 	%r38, %r37, 1;
	shl.b32 	%r39, %r38, 20;
	add.s32 	%r40, %r15, %r39;
	mov.b64 	%fd102, {%r14, %r40};
	sub.s32 	%r41, %r13, %r38;
	shl.b32 	%r42, %r41, 20;
	add.s32 	%r43, %r42, 1072693248;
	mov.b32 	%r44, 0;
	mov.b64 	%fd103, {%r44, %r43};
	mul.f64 	%fd108, %fd103, %fd102;
$L__BB1_7:
	abs.f64 	%fd104, %fd108;
	setp.eq.f64 	%p7, %fd104, 0d7FF0000000000000;
	fma.rn.f64 	%fd105, %fd108, %fd5, %fd108;
	selp.f64 	%fd106, %fd108, %fd105, %p7;
	st.param.f64 	[func_retval0], %fd106;
	ret;

}


// ===== COMPILED SASS (sm_100) =====

	.target	sm_100

	.elftype	@"ET_EXEC"


//--------------------- .note.nv.tkinfo           --------------------------
	.section	.note.nv.tkinfo,"",@"SHT_NOTE"
	.sectionflags	@"SHF_NOTE_NV_TKINFO"
	.tkinfo
        /*0018*/ 	.word	0x00000002
        /*0030*/ 	.string	""
        /*0030*/ 	.string	"ptxas"
        /*0030*/ 	.string	"Cuda compilation tools, release 13.0, V13.0.88"
        /*0030*/ 	.string	"Build cuda_13.0.r13.0/compiler.36424714_0"
        /*0030*/ 	.string	"-arch sm_100 -m 64 "



//--------------------- .note.nv.cuinfo           --------------------------
	.section	.note.nv.cuinfo,"",@"SHT_NOTE"
	.sectionflags	@"SHF_NOTE_NV_CUINFO"
        /*0018*/ 	.short	0x0002
        /*001a*/ 	.short	0x0064
        /*001c*/ 	.short	0x0082
	.zero		2


//--------------------- .nv.info                  --------------------------
	.section	.nv.info,"",@"SHT_CUDA_INFO"
	.align	4


	//----- nvinfo : EIATTR_REGCOUNT
	.align		4
        /*0000*/ 	.byte	0x04, 0x2f
        /*0002*/ 	.short	(.L_1 - .L_0)
	.align		4
.L_0:
        /*0004*/ 	.word	index@(_Z13trilaterationmPPfS0_S0_)
        /*0008*/ 	.word	0x0000003a


	//----- nvinfo : EIATTR_FRAME_SIZE
	.align		4
.L_1:
        /*000c*/ 	.byte	0x04, 0x11
        /*000e*/ 	.short	(.L_3 - .L_2)
	.align		4
.L_2:
        /*0010*/ 	.word	index@($_Z13trilaterationmPPfS0_S0_$__internal_accurate_pow)
        /*0014*/ 	.word	0x00000000


	//----- nvinfo : EIATTR_FRAME_SIZE
	.align		4
.L_3:
        /*0018*/ 	.byte	0x04, 0x11
        /*001a*/ 	.short	(.L_5 - .L_4)
	.align		4
.L_4:
        /*001c*/ 	.word	index@($__internal_1_$__cuda_sm3x_div_rn_noftz_f32_slowpath)
        /*0020*/ 	.word	0x00000000


	//----- nvinfo : EIATTR_FRAME_SIZE
	.align		4
.L_5:
        /*0024*/ 	.byte	0x04, 0x11
        /*0026*/ 	.short	(.L_7 - .L_6)
	.align		4
.L_6:
        /*0028*/ 	.word	index@($__internal_0_$__cuda_sm20_div_rn_f64_full)
        /*002c*/ 	.word	0x00000000


	//----- nvinfo : EIATTR_FRAME_SIZE
	.align		4
.L_7:
        /*0030*/ 	.byte	0x04, 0x11
        /*0032*/ 	.short	(.L_9 - .L_8)
	.align		4
.L_8:
        /*0034*/ 	.word	index@(_Z13trilaterationmPPfS0_S0_)
        /*0038*/ 	.word	0x00000000


	//----- nvinfo : EIATTR_MIN_STACK_SIZE
	.align		4
.L_9:
        /*003c*/ 	.byte	0x04, 0x12
        /*003e*/ 	.short	(.L_11 - .L_10)
	.align		4
.L_10:
        /*0040*/ 	.word	index@(_Z13trilaterationmPPfS0_S0_)
        /*0044*/ 	.word	0x00000000
.L_11:


//--------------------- .nv.compat                --------------------------
	.section	.nv.compat,"",@"SHT_CUDA_COMPAT_INFO"
	.align	4
        /*0000*/ 	.byte	0x02, 0x09, 0x00, 0x00, 0x02, 0x02, 0x01, 0x00, 0x02, 0x05, 0x05, 0x00, 0x03, 0x07, 0x01, 0x01
        /*0010*/ 	.byte	0x02, 0x03, 0x00, 0x00, 0x02, 0x06, 0x01, 0x00, 0x04, 0x0b, 0x08, 0x00, 0x01, 0x00, 0x00, 0x00
        /*0020*/ 	.byte	0x00, 0x00, 0x00, 0x00


//--------------------- .nv.info._Z13trilaterationmPPfS0_S0_ --------------------------
	.section	.nv.info._Z13trilaterationmPPfS0_S0_,"",@"SHT_CUDA_INFO"
	.sectionflags	@""
	.align	4


	//----- nvinfo : EIATTR_CUDA_API_VERSION
	.align		4
        /*0000*/ 	.byte	0x04, 0x37
        /*0002*/ 	.short	(.L_13 - .L_12)
.L_12:
        /*0004*/ 	.word	0x00000082


	//----- nvinfo : EIATTR_KPARAM_INFO
	.align		4
.L_13:
        /*0008*/ 	.byte	0x04, 0x17
        /*000a*/ 	.short	(.L_15 - .L_14)
.L_14:
        /*000c*/ 	.word	0x00000000
        /*0010*/ 	.short	0x0003
        /*0012*/ 	.short	0x0018
        /*0014*/ 	.byte	0x00, 0xf5, 0x21, 0x00


	//----- nvinfo : EIATTR_KPARAM_INFO
	.align		4
.L_15:
        /*0018*/ 	.byte	0x04, 0x17
        /*001a*/ 	.short	(.L_17 - .L_16)
.L_16:
        /*001c*/ 	.word	0x00000000
        /*0020*/ 	.short	0x0002
        /*0022*/ 	.short	0x0010
        /*0024*/ 	.byte	0x00, 0xf5, 0x21, 0x00


	//----- nvinfo : EIATTR_KPARAM_INFO
	.align		4
.L_17:
        /*0028*/ 	.byte	0x04, 0x17
        /*002a*/ 	.short	(.L_19 - .L_18)
.L_18:
        /*002c*/ 	.word	0x00000000
        /*0030*/ 	.short	0x0001
        /*0032*/ 	.short	0x0008
        /*0034*/ 	.byte	0x00, 0xf5, 0x21, 0x00


	//----- nvinfo : EIATTR_KPARAM_INFO
	.align		4
.L_19:
        /*0038*/ 	.byte	0x04, 0x17
        /*003a*/ 	.short	(.L_21 - .L_20)
.L_20:
        /*003c*/ 	.word	0x00000000
        /*0040*/ 	.short	0x0000
        /*0042*/ 	.short	0x0000
        /*0044*/ 	.byte	0x00, 0xf0, 0x21, 0x00


	//----- nvinfo : EIATTR_SPARSE_MMA_MASK
	.align		4
.L_21:
        /*0048*/ 	.byte	0x03, 0x50
        /*004a*/ 	.short	0x0000


	//----- nvinfo : EIATTR_MAXREG_COUNT
	.align		4
        /*004c*/ 	.byte	0x03, 0x1b
        /*004e*/ 	.short	0x00ff


	//----- nvinfo : EIATTR_MERCURY_ISA_VERSION
	.align		4
        /*0050*/ 	.byte	0x03, 0x5f
        /*0052*/ 	.short	0x0101


	//----- nvinfo : EIATTR_VRC_CTA_INIT_COUNT
	.align		4
        /*0054*/ 	.byte	0x02, 0x4a
	.zero		1
	.zero		1


	//----- nvinfo : EIATTR_EXIT_INSTR_OFFSETS
	.align		4
        /*0058*/ 	.byte	0x04, 0x1c
        /*005a*/ 	.short	(.L_23 - .L_22)


	//   ....[0]....
.L_22:
        /*005c*/ 	.word	0x00000080


	//   ....[1]....
        /*0060*/ 	.word	0x00001ce0


	//----- nvinfo : EIATTR_CRS_STACK_SIZE
	.align		4
.L_23:
        /*0064*/ 	.byte	0x04, 0x1e
        /*0066*/ 	.short	(.L_25 - .L_24)
.L_24:
        /*0068*/ 	.word	0x00000000


	//----- nvinfo : EIATTR_CBANK_PARAM_SIZE
	.align		4
.L_25:
        /*006c*/ 	.byte	0x03, 0x19
        /*006e*/ 	.short	0x0020


	//----- nvinfo : EIATTR_PARAM_CBANK
	.align		4
        /*0070*/ 	.byte	0x04, 0x0a
        /*0072*/ 	.short	(.L_27 - .L_26)
	.align		4
.L_26:
        /*0074*/ 	.word	index@(.nv.constant0._Z13trilaterationmPPfS0_S0_)
        /*0078*/ 	.short	0x0380
        /*007a*/ 	.short	0x0020


	//----- nvinfo : EIATTR_SW_WAR
	.align		4
.L_27:
        /*007c*/ 	.byte	0x04, 0x36
        /*007e*/ 	.short	(.L_29 - .L_28)
.L_28:
        /*0080*/ 	.word	0x00000008
.L_29:


//--------------------- .nv.callgraph             --------------------------
	.section	.nv.callgraph,"",@"SHT_CUDA_CALLGRAPH"
	.align	4
	.sectionentsize	8
	.align		4
        /*0000*/ 	.word	0x00000000
	.align		4
        /*0004*/ 	.word	0xffffffff
	.align		4
        /*0008*/ 	.word	0x00000000
	.align		4
        /*000c*/ 	.word	0xfffffffe
	.align		4
        /*0010*/ 	.word	0x00000000
	.align		4
        /*0014*/ 	.word	0xfffffffd
	.align		4
        /*0018*/ 	.word	0x00000000
	.align		4
        /*001c*/ 	.word	0xfffffffc


//--------------------- .text._Z13trilaterationmPPfS0_S0_ --------------------------
	.section	.text._Z13trilaterationmPPfS0_S0_,"ax",@progbits
	.align	128
        .global         _Z13trilaterationmPPfS0_S0_
        .type           _Z13trilaterationmPPfS0_S0_,@function
        .size           _Z13trilaterationmPPfS0_S0_,(.L_x_48 - _Z13trilaterationmPPfS0_S0_)
        .other          _Z13trilaterationmPPfS0_S0_,@"STO_CUDA_ENTRY STV_DEFAULT"
_Z13trilaterationmPPfS0_S0_:
.text._Z13trilaterationmPPfS0_S0_:
[----:B------:R-:W-:Y:S01]  /*0000*/  LDC R1, c[0x0][0x37c] ;  /* 0x0000df00ff017b82 */ /* 0x000fe20000000800 */
[----:B------:R-:W0:Y:S01]  /*0010*/  S2R R8, SR_TID.X ;  /* 0x0000000000087919 */ /* 0x000e220000002100 */
[----:B------:R-:W1:Y:S02]  /*0020*/  LDCU.64 UR4, c[0x0][0x380] ;  /* 0x00007000ff0477ac */ /* 0x000e640008000a00 */
[----:B-1----:R-:W-:Y:S02]  /*0030*/  USHF.R.U64 UR4, UR4, 0x2, UR5 ;  /* 0x0000000204047899 */ /* 0x002fe40008001205 */
[----:B------:R-:W-:-:S06]  /*0040*/  USHF.R.U32.HI UR5, URZ, 0x2, UR5 ;  /* 0x00000002ff057899 */ /* 0x000fcc0008011605 */
[----:B------:R-:W-:Y:S01]  /*0050*/  IMAD.U32 R0, RZ, RZ, UR5 ;  /* 0x00000005ff007e24 */ /* 0x000fe2000f8e00ff */
[----:B0-----:R-:W-:-:S04]  /*0060*/  ISETP.LT.U32.AND P0, PT, R8, UR4, PT ;  /* 0x0000000408007c0c */ /* 0x001fc8000bf01070 */
[----:B------:R-:W-:-:S13]  /*0070*/  ISETP.GT.U32.AND.EX P0, PT, R0, RZ, PT, P0 ;  /* 0x000000ff0000720c */ /* 0x000fda0003f04100 */
[----:B------:R-:W-:Y:S05]  /*0080*/  @!P0 EXIT ;  /* 0x000000000000894d */ /* 0x000fea0003800000 */
[----:B------:R-:W0:Y:S01]  /*0090*/  LDC.64 R10, c[0x0][0x390] ;  /* 0x0000e400ff0a7b82 */ /* 0x000e220000000a00 */
[----:B------:R-:W0:Y:S02]  /*00a0*/  LDCU.64 UR4, c[0x0][0x358] ;  /* 0x00006b00ff0477ac */ /* 0x000e240008000a00 */
[----:B0-----:R-:W2:Y:S04]  /*00b0*/  LDG.E.64 R12, desc[UR4][R10.64] ;  /* 0x000000040a0c7981 */ /* 0x001ea8000c1e1b00 */
[----:B------:R-:W3:Y:S04]  /*00c0*/  LDG.E.64 R4, desc[UR4][R10.64+0x8] ;  /* 0x000008040a047981 */ /* 0x000ee8000c1e1b00 */
[----:B--2---:R-:W2:Y:S04]  /*00d0*/  LD.E R9, desc[UR4][R12.64+0x4] ;  /* 0x000004040c097980 */ /* 0x004ea8000c101900 */
[----:B------:R0:W5:Y:S04]  /*00e0*/  LD.E R6, desc[UR4][R12.64+0x8] ;  /* 0x000008040c067980 */ /* 0x000168000c101900 */
[----:B---3--:R0:W5:Y:S01]  /*00f0*/  LD.E R5, desc[UR4][R4.64+0x8] ;  /* 0x0000080404057980 */ /* 0x008162000c101900 */
[----:B------:R-:W-:Y:S01]  /*0100*/  BSSY.RECONVERGENT B0, `(.L_x_0) ;  /* 0x000000a000007945 */ /* 0x000fe20003800200 */
[----:B------:R-:W-:Y:S01]  /*0110*/  IMAD.SHL.U32 R7, R8, 0x4, RZ ;  /* 0x0000000408077824 */ /* 0x000fe200078e00ff */
[----:B------:R-:W-:Y:S01]  /*0120*/  MOV R0, 0x1a0 ;  /* 0x000001a000007802 */ /* 0x000fe20000000f00 */
[----:B------:R-:W-:-:S02]  /*0130*/  IMAD.MOV.U32 R34, RZ, RZ, R8 ;  /* 0x000000ffff227224 */ /* 0x000fc400078e0008 */
[----:B------:R-:W-:Y:S01]  /*0140*/  IMAD.MOV.U32 R35, RZ, RZ, RZ ;  /* 0x000000ffff237224 */ /* 0x000fe200078e00ff */
[----:B--2---:R-:W1:Y:S02]  /*0150*/  F2F.F64.F32 R2, R9 ;  /* 0x0000000900027310 */ /* 0x004e640000201800 */
[----:B-1----:R-:W-:-:S10]  /*0160*/  DADD R14, -RZ, |R2| ;  /* 0x00000000ff0e7229 */ /* 0x002fd40000000502 */
[----:B------:R-:W-:Y:S02]  /*0170*/  IMAD.MOV.U32 R32, RZ, RZ, R14 ;  /* 0x000000ffff207224 */ /* 0x000fe400078e000e */
[----:B0-----:R-:W-:-:S07]  /*0180*/  IMAD.MOV.U32 R17, RZ, RZ, R15 ;  /* 0x000000ffff117224 */ /* 0x001fce00078e000f */
[----:B-----5:R-:W-:Y:S05]  /*0190*/  CALL.REL.NOINC `($_Z13trilaterationmPPfS0_S0_$__internal_accurate_pow) ;  /* 0x0000002400e47944 */ /* 0x020fea0003c00000 */
[----:B------:R-:W-:Y:S05]  /*01a0*/  BSYNC.RECONVERGENT B0 ;  /* 0x0000000000007941 */ /* 0x000fea0003800200 */
.L_x_0:
[----:B------:R-:W0:Y:S01]  /*01b0*/  F2F.F64.F32 R38, R6 ;  /* 0x0000000600267310 */ /* 0x000e220000201800 */
[C---:B------:R-:W-:Y:S01]  /*01c0*/  DADD R10, R2.reuse, 2 ;  /* 0x40000000020a7429 */ /* 0x040fe20000000000 */
[C---:B------:R-:W-:Y:S01]  /*01d0*/  FSETP.NEU.AND P1, PT, R9.reuse, RZ, PT ;  /* 0x000000ff0900720b */ /* 0x040fe20003f2d000 */
[----:B------:R-:W-:Y:S01]  /*01e0*/  DSETP.NEU.AND P0, PT, |R2|, +INF , PT ;  /* 0x7ff000000200742a */ /* 0x000fe20003f0d200 */
[C---:B------:R-:W-:Y:S01]  /*01f0*/  FSETP.NEU.AND P2, PT, R9.reuse, 1, PT ;  /* 0x3f8000000900780b */ /* 0x040fe20003f4d000 */
[----:B------:R-:W-:Y:S01]  /*0200*/  BSSY.RECONVERGENT B0, `(.L_x_1) ;  /* 0x000000d000007945 */ /* 0x000fe20003800200 */
[----:B------:R-:W-:Y:S01]  /*0210*/  P2R R13, PR, RZ, 0x2 ;  /* 0x00000002ff0d7803 */ /* 0x000fe20000000000 */
[----:B------:R-:W-:Y:S01]  /*0220*/  IMAD.MOV.U32 R3, RZ, RZ, R16 ;  /* 0x000000ffff037224 */ /* 0x000fe200078e0010 */
[----:B------:R-:W-:Y:S01]  /*0230*/  FSETP.NAN.AND P5, PT, R9, R9, PT ;  /* 0x000000090900720b */ /* 0x000fe20003fa8000 */
[----:B------:R-:W-:Y:S01]  /*0240*/  IMAD.MOV.U32 R4, RZ, RZ, R24 ;  /* 0x000000ffff047224 */ /* 0x000fe200078e0018 */
[----:B------:R-:W-:-:S02]  /*0250*/  P2R R42, PR, RZ, 0x4 ;  /* 0x00000004ff2a7803 */ /* 0x000fc40000000000 */
[----:B------:R-:W-:Y:S02]  /*0260*/  LOP3.LUT R2, R11, 0x7ff00000, RZ, 0xc0, !PT ;  /* 0x7ff000000b027812 */ /* 0x000fe400078ec0ff */
[----:B------:R-:W-:Y:S01]  /*0270*/  MOV R0, 0x2d0 ;  /* 0x000002d000007802 */ /* 0x000fe20000000f00 */
[----:B0-----:R-:W-:Y:S01]  /*0280*/  DADD R14, -RZ, |R38| ;  /* 0x00000000ff0e7229 */ /* 0x001fe20000000526 */
[----:B------:R-:W-:-:S09]  /*0290*/  ISETP.NE.AND P1, PT, R2, 0x7ff00000, PT ;  /* 0x7ff000000200780c */ /* 0x000fd20003f25270 */
[----:B------:R-:W-:Y:S02]  /*02a0*/  IMAD.MOV.U32 R32, RZ, RZ, R14 ;  /* 0x000000ffff207224 */ /* 0x000fe400078e000e */
[----:B------:R-:W-:-:S07]  /*02b0*/  IMAD.MOV.U32 R17, RZ, RZ, R15 ;  /* 0x000000ffff117224 */ /* 0x000fce00078e000f */
[----:B------:R-:W-:Y:S05]  /*02c0*/  CALL.REL.NOINC `($_Z13trilaterationmPPfS0_S0_$__internal_accurate_pow) ;  /* 0x0000002400987944 */ /* 0x000fea0003c00000 */
[----:B------:R-:W-:Y:S05]  /*02d0*/  BSYNC.RECONVERGENT B0 ;  /* 0x0000000000007941 */ /* 0x000fea0003800200 */
.L_x_1:
[----:B------:R-:W0:Y:S01]  /*02e0*/  F2F.F64.F32 R14, R5 ;  /* 0x00000005000e7310 */ /* 0x000e220000201800 */
[C---:B------:R-:W-:Y:S01]  /*02f0*/  DADD R10, R38.reuse, 2 ;  /* 0x40000000260a7429 */ /* 0x040fe20000000000 */
[C---:B------:R-:W-:Y:S01]  /*0300*/  FSETP.NEU.AND P4, PT, R6.reuse, RZ, PT ;  /* 0x000000ff0600720b */ /* 0x040fe20003f8d000 */
[C---:B------:R-:W-:Y:S01]  /*0310*/  DSETP.NEU.AND P2, PT, |R38|.reuse, +INF , PT ;  /* 0x7ff000002600742a */ /* 0x040fe20003f4d200 */
[C---:B------:R-:W-:Y:S01]  /*0320*/  FSETP.NEU.AND P6, PT, R6.reuse, 1, PT ;  /* 0x3f8000000600780b */ /* 0x040fe20003fcd000 */
[----:B------:R-:W-:Y:S01]  /*0330*/  DADD R38, R38, 2 ;  /* 0x4000000026267429 */ /* 0x000fe20000000000 */
[----:B------:R-:W-:Y:S01]  /*0340*/  BSSY.RECONVERGENT B0, `(.L_x_2) ;  /* 0x000000f000007945 */ /* 0x000fe20003800200 */
[----:B------:R-:W-:Y:S01]  /*0350*/  P2R R0, PR, RZ, 0x10 ;  /* 0x00000010ff007803 */ /* 0x000fe20000000000 */
[----:B------:R-:W1:Y:S01]  /*0360*/  F2F.F64.F32 R40, R9 ;  /* 0x0000000900287310 */ /* 0x000e620000201800 */
[----:B------:R-:W-:Y:S01]  /*0370*/  IMAD.MOV.U32 R12, RZ, RZ, R24 ;  /* 0x000000ffff0c7224 */ /* 0x000fe200078e0018 */
[----:B------:R-:W-:-:S02]  /*0380*/  FSETP.NAN.AND P3, PT, R6, R6, PT ;  /* 0x000000060600720b */ /* 0x000fc40003f68000 */
[----:B------:R-:W-:Y:S01]  /*0390*/  LOP3.LUT R10, R11, 0x7ff00000, RZ, 0xc0, !PT ;  /* 0x7ff000000b0a7812 */ /* 0x000fe200078ec0ff */
[----:B------:R-:W-:Y:S01]  /*03a0*/  IMAD.MOV.U32 R11, RZ, RZ, R16 ;  /* 0x000000ffff0b7224 */ /* 0x000fe200078e0010 */
[----:B------:R-:W-:Y:S01]  /*03b0*/  MOV R0, 0x430 ;  /* 0x0000043000007802 */ /* 0x000fe20000000f00 */
[----:B0-----:R-:W-:Y:S01]  /*03c0*/  DADD R18, -RZ, |R14| ;  /* 0x00000000ff127229 */ /* 0x001fe2000000050e */
[----:B------:R-:W-:Y:S02]  /*03d0*/  ISETP.NE.AND P4, PT, R10, 0x7ff00000, PT ;  /* 0x7ff000000a00780c */ /* 0x000fe40003f85270 */
[----:B------:R-:W-:Y:S01]  /*03e0*/  P2R R16, PR, RZ, 0x40 ;  /* 0x00000040ff107803 */ /* 0x000fe20000000000 */
[----:B-1----:R-:W-:-:S06]  /*03f0*/  DADD R40, R40, 2 ;  /* 0x4000000028287429 */ /* 0x002fcc0000000000 */
[----:B------:R-:W-:Y:S02]  /*0400*/  IMAD.MOV.U32 R32, RZ, RZ, R18 ;  /* 0x000000ffff207224 */ /* 0x000fe400078e0012 */
[----:B------:R-:W-:-:S07]  /*0410*/  IMAD.MOV.U32 R17, RZ, RZ, R19 ;  /* 0x000000ffff117224 */ /* 0x000fce00078e0013 */
[----:B------:R-:W-:Y:S05]  /*0420*/  CALL.REL.NOINC `($_Z13trilaterationmPPfS0_S0_$__internal_accurate_pow) ;  /* 0x0000002400407944 */ /* 0x000fea0003c00000 */
[----:B------:R-:W-:Y:S05]  /*0430*/  BSYNC.RECONVERGENT B0 ;  /* 0x0000000000007941 */ /* 0x000fea0003800200 */
.L_x_2:
[----:B------:R-:W-:Y:S01]  /*0440*/  ISETP.NE.AND P6, PT, R13, RZ, PT ;  /* 0x000000ff0d00720c */ /* 0x000fe20003fc5270 */
[----:B------:R-:W-:Y:S01]  /*0450*/  FADD R9, R9, R9 ;  /* 0x0000000909097221 */ /* 0x000fe20000000000 */
[----:B------:R-:W0:Y:S02]  /*0460*/  LDCU.64 UR8, c[0x0][0x380] ;  /* 0x00007000ff0877ac */ /* 0x000e240008000a00 */
[----:B------:R-:W-:Y:S02]  /*0470*/  FSEL R17, R3, RZ, P6 ;  /* 0x000000ff03117208 */ /* 0x000fe40003000000 */
[----:B------:R-:W-:Y:S02]  /*0480*/  FSEL R23, R4, RZ, P6 ;  /* 0x000000ff04177208 */ /* 0x000fe40003000000 */
[----:B------:R-:W-:Y:S02]  /*0490*/  FSEL R3, R17, RZ, P0 ;  /* 0x000000ff11037208 */ /* 0x000fe40000000000 */
[----:B------:R-:W-:-:S02]  /*04a0*/  FSEL R13, R23, +QNAN , P0 ;  /* 0x7ff00000170d7808 */ /* 0x000fc40000000000 */
[----:B------:R-:W-:Y:S02]  /*04b0*/  FSEL R32, R40, R3, P5 ;  /* 0x0000000328207208 */ /* 0x000fe40002800000 */
[----:B------:R-:W-:Y:S02]  /*04c0*/  FSEL R0, R41, R13, P5 ;  /* 0x0000000d29007208 */ /* 0x000fe40002800000 */
[C---:B------:R-:W-:Y:S02]  /*04d0*/  ISETP.NE.OR P5, PT, R2.reuse, 0x7ff00000, P5 ;  /* 0x7ff000000200780c */ /* 0x040fe40002fa5670 */
[----:B------:R-:W-:Y:S02]  /*04e0*/  FSEL R32, R17, R32, P1 ;  /* 0x0000002011207208 */ /* 0x000fe40000800000 */
[----:B------:R-:W-:Y:S01]  /*04f0*/  ISETP.NE.XOR P6, PT, R2, 0x7ff00000, P5 ;  /* 0x7ff000000200780c */ /* 0x000fe20002fc5a70 */
[----:B------:R-:W-:-:S03]  /*0500*/  DADD R2, R14, 2 ;  /* 0x400000000e027429 */ /* 0x000fc60000000000 */
[----:B------:R-:W-:Y:S02]  /*0510*/  FSEL R30, R40, R17, P6 ;  /* 0x00000011281e7208 */ /* 0x000fe40003000000 */
[----:B------:R-:W-:Y:S02]  /*0520*/  FSEL R40, R41, R23, P6 ;  /* 0x0000001729287208 */ /* 0x000fe40003000000 */
[----:B------:R-:W-:Y:S02]  /*0530*/  FSETP.NEU.AND P6, PT, R6, RZ, PT ;  /* 0x000000ff0600720b */ /* 0x000fe40003fcd000 */
[----:B------:R-:W-:Y:S02]  /*0540*/  @!P5 FSEL R30, R30, RZ, P0 ;  /* 0x000000ff1e1ed208 */ /* 0x000fe40000000000 */
[----:B------:R-:W-:Y:S02]  /*0550*/  FSEL R19, R11, RZ, P6 ;  /* 0x000000ff0b137208 */ /* 0x000fe40003000000 */
[----:B------:R-:W-:-:S02]  /*0560*/  FSEL R21, R12, RZ, P6 ;  /* 0x000000ff0c157208 */ /* 0x000fc40003000000 */
[----:B------:R-:W-:Y:S02]  /*0570*/  FSEL R11, R19, RZ, P2 ;  /* 0x000000ff130b7208 */ /* 0x000fe40001000000 */
[----:B------:R-:W-:Y:S02]  /*0580*/  FSEL R13, R21, +QNAN , P2 ;  /* 0x7ff00000150d7808 */ /* 0x000fe40001000000 */
[----:B------:R-:W-:Y:S02]  /*0590*/  FSEL R12, R23, R0, P1 ;  /* 0x00000000170c7208 */ /* 0x000fe40000800000 */
[----:B------:R-:W-:Y:S01]  /*05a0*/  @!P5 FSEL R40, R40, +QNAN , P0 ;  /* 0x7ff000002828d808 */ /* 0x000fe20000000000 */
[C---:B------:R-:W-:Y:S01]  /*05b0*/  DSETP.NEU.AND P0, PT, |R14|.reuse, +INF , PT ;  /* 0x7ff000000e00742a */ /* 0x040fe20003f0d200 */
[----:B------:R-:W-:Y:S01]  /*05c0*/  FSETP.NEU.AND P1, PT, R5, RZ, PT ;  /* 0x000000ff0500720b */ /* 0x000fe20003f2d000 */
[----:B------:R-:W-:Y:S01]  /*05d0*/  DADD R14, R14, 2 ;  /* 0x400000000e0e7429 */ /* 0x000fe20000000000 */
[----:B------:R-:W-:-:S02]  /*05e0*/  FSEL R28, R38, R11, P3 ;  /* 0x0000000b261c7208 */ /* 0x000fc40001800000 */
[----:B------:R-:W-:Y:S02]  /*05f0*/  FSEL R4, R39, R13, P3 ;  /* 0x0000000d27047208 */ /* 0x000fe40001800000 */
[----:B------:R-:W-:Y:S02]  /*0600*/  ISETP.NE.OR P3, PT, R10, 0x7ff00000, P3 ;  /* 0x7ff000000a00780c */ /* 0x000fe40001f65670 */
[----:B------:R-:W-:Y:S02]  /*0610*/  FSEL R13, R16, RZ, P1 ;  /* 0x000000ff100d7208 */ /* 0x000fe40000800000 */
[----:B------:R-:W-:Y:S02]  /*0620*/  FSEL R17, R24, RZ, P1 ;  /* 0x000000ff18117208 */ /* 0x000fe40000800000 */
[----:B------:R-:W-:Y:S02]  /*0630*/  FSEL R28, R19, R28, P4 ;  /* 0x0000001c131c7208 */ /* 0x000fe40002000000 */
[----:B------:R-:W-:-:S02]  /*0640*/  FSEL R4, R21, R4, P4 ;  /* 0x0000000415047208 */ /* 0x000fc40002000000 */
[----:B------:R-:W-:Y:S02]  /*0650*/  ISETP.NE.XOR P4, PT, R10, 0x7ff00000, P3 ;  /* 0x7ff000000a00780c */ /* 0x000fe40001f85a70 */
[----:B------:R-:W-:Y:S02]  /*0660*/  LOP3.LUT R2, R3, 0x7ff00000, RZ, 0xc0, !PT ;  /* 0x7ff0000003027812 */ /* 0x000fe400078ec0ff */
[----:B------:R-:W-:Y:S02]  /*0670*/  FSETP.NAN.AND P1, PT, R5, R5, PT ;  /* 0x000000050500720b */ /* 0x000fe40003f28000 */
[----:B------:R-:W-:Y:S02]  /*0680*/  FSEL R3, R13, RZ, P0 ;  /* 0x000000ff0d037208 */ /* 0x000fe40000000000 */
[----:B------:R-:W-:Y:S02]  /*0690*/  FSEL R11, R17, +QNAN , P0 ;  /* 0x7ff00000110b7808 */ /* 0x000fe40000000000 */
[----:B------:R-:W-:-:S02]  /*06a0*/  FSEL R26, R38, R19, P4 ;  /* 0x00000013261a7208 */ /* 0x000fc40002000000 */
[----:B------:R-:W-:Y:S02]  /*06b0*/  FSEL R38, R39, R21, P4 ;  /* 0x0000001527267208 */ /* 0x000fe40002000000 */
[----:B------:R-:W-:Y:S02]  /*06c0*/  ISETP.NE.AND P4, PT, R2, 0x7ff00000, PT ;  /* 0x7ff000000200780c */ /* 0x000fe40003f85270 */
[----:B------:R-:W-:Y:S02]  /*06d0*/  FSEL R24, R14, R3, P1 ;  /* 0x000000030e187208 */ /* 0x000fe40000800000 */
[----:B------:R-:W-:Y:S02]  /*06e0*/  FSEL R0, R15, R11, P1 ;  /* 0x0000000b0f007208 */ /* 0x000fe40000800000 */
[----:B------:R-:W-:Y:S02]  /*06f0*/  ISETP.NE.OR P1, PT, R2, 0x7ff00000, P1 ;  /* 0x7ff000000200780c */ /* 0x000fe40000f25670 */
[----:B------:R-:W-:-:S02]  /*0700*/  FSEL R24, R13, R24, P4 ;  /* 0x000000180d187208 */ /* 0x000fc40002000000 */
[----:B------:R-:W-:Y:S02]  /*0710*/  FSEL R0, R17, R0, P4 ;  /* 0x0000000011007208 */ /* 0x000fe40002000000 */
[----:B------:R-:W-:Y:S02]  /*0720*/  ISETP.NE.XOR P4, PT, R2, 0x7ff00000, P1 ;  /* 0x7ff000000200780c */ /* 0x000fe40000f85a70 */
[----:B------:R-:W-:Y:S02]  /*0730*/  ISETP.NE.AND P5, PT, R42, RZ, PT ;  /* 0x000000ff2a00720c */ /* 0x000fe40003fa5270 */
[----:B------:R-:W-:Y:S02]  /*0740*/  FSEL R22, R14, R13, P4 ;  /* 0x0000000d0e167208 */ /* 0x000fe40002000000 */
[----:B------:R-:W-:Y:S02]  /*0750*/  FSEL R14, R15, R17, P4 ;  /* 0x000000110f0e7208 */ /* 0x000fe40002000000 */
[----:B------:R-:W-:-:S02]  /*0760*/  FSETP.NEU.AND P4, PT, R5, 1, PT ;  /* 0x3f8000000500780b */ /* 0x000fc40003f8d000 */
[----:B------:R-:W-:Y:S02]  /*0770*/  @!P3 FSEL R26, R26, RZ, P2 ;  /* 0x000000ff1a1ab208 */ /* 0x000fe40001000000 */
[----:B------:R-:W-:Y:S02]  /*0780*/  @!P3 FSEL R38, R38, +QNAN , P2 ;  /* 0x7ff000002626b808 */ /* 0x000fe40001000000 */
[----:B------:R-:W-:Y:S02]  /*0790*/  FSETP.NEU.AND P6, PT, R6, 1, PT ;  /* 0x3f8000000600780b */ /* 0x000fe40003fcd000 */
[----:B------:R-:W-:Y:S02]  /*07a0*/  @!P1 FSEL R22, R22, RZ, P0 ;  /* 0x000000ff16169208 */ /* 0x000fe40000000000 */
[----:B------:R-:W-:Y:S02]  /*07b0*/  @!P1 FSEL R14, R14, +QNAN , P0 ;  /* 0x7ff000000e0e9808 */ /* 0x000fe40000000000 */
[----:B------:R-:W-:-:S02]  /*07c0*/  FSEL R32, R32, RZ, P5 ;  /* 0x000000ff20207208 */ /* 0x000fc40002800000 */
[----:B------:R-:W-:Y:S02]  /*07d0*/  FSEL R33, R12, 1.875, P5 ;  /* 0x3ff000000c217808 */ /* 0x000fe40002800000 */
[----:B------:R-:W-:Y:S02]  /*07e0*/  FSEL R30, R30, RZ, P5 ;  /* 0x000000ff1e1e7208 */ /* 0x000fe40002800000 */
[----:B------:R-:W-:Y:S02]  /*07f0*/  FSEL R31, R40, 1.875, P5 ;  /* 0x3ff00000281f7808 */ /* 0x000fe40002800000 */
[----:B------:R-:W-:Y:S02]  /*0800*/  FSEL R28, R28, RZ, P6 ;  /* 0x000000ff1c1c7208 */ /* 0x000fe40003000000 */
[----:B------:R-:W-:Y:S02]  /*0810*/  FSEL R29, R4, 1.875, P6 ;  /* 0x3ff00000041d7808 */ /* 0x000fe40003000000 */
[----:B------:R-:W-:-:S02]  /*0820*/  FSEL R26, R26, RZ, P6 ;  /* 0x000000ff1a1a7208 */ /* 0x000fc40003000000 */
[----:B------:R-:W-:Y:S02]  /*0830*/  FSEL R27, R38, 1.875, P6 ;  /* 0x3ff00000261b7808 */ /* 0x000fe40003000000 */
[----:B------:R-:W-:Y:S02]  /*0840*/  FSEL R24, R24, RZ, P4 ;  /* 0x000000ff18187208 */ /* 0x000fe40002000000 */
[----:B------:R-:W-:Y:S02]  /*0850*/  FSEL R25, R0, 1.875, P4 ;  /* 0x3ff0000000197808 */ /* 0x000fe40002000000 */
[----:B------:R-:W-:Y:S02]  /*0860*/  FSEL R22, R22, RZ, P4 ;  /* 0x000000ff16167208 */ /* 0x000fe40002000000 */
[----:B0-----:R-:W-:-:S07]  /*0870*/  FSEL R23, R14, 1.875, P4 ;  /* 0x3ff000000e177808 */ /* 0x001fce0002000000 */
.L_x_27:
[----:B------:R-:W0:Y:S02]  /*0880*/  LDC.64 R10, c[0x0][0x388] ;  /* 0x0000e200ff0a7b82 */ /* 0x000e240000000a00 */
[----:B0-----:R-:W2:Y:S04]  /*0890*/  LDG.E.64 R20, desc[UR4][R10.64] ;  /* 0x000000040a147981 */ /* 0x001ea8000c1e1b00 */
[----:B------:R-:W3:Y:S01]  /*08a0*/  LDG.E.64 R18, desc[UR4][R10.64+0x8] ;  /* 0x000008040a127981 */ /* 0x000ee2000c1e1b00 */
[----:B------:R-:W0:Y:S01]  /*08b0*/  F2F.F64.F32 R16, R9 ;  /* 0x0000000900107310 */ /* 0x000e220000201800 */
[----:B------:R-:W-:Y:S02]  /*08c0*/  IMAD.MOV.U32 R12, RZ, RZ, 0x1 ;  /* 0x00000001ff0c7424 */ /* 0x000fe400078e00ff */
[----:B------:R1:W5:Y:S05]  /*08d0*/  LDG.E.64 R14, desc[UR4][R10.64+0x10] ;  /* 0x000010040a0e7981 */ /* 0x00036a000c1e1b00 */
[----:B0-----:R-:W0:Y:S01]  /*08e0*/  MUFU.RCP64H R13, R17 ;  /* 0x00000011000d7308 */ /* 0x001e220000001800 */
[----:B--2---:R-:W-:-:S04]  /*08f0*/  IMAD.WIDE.U32 R20, R7, 0x4, R20 ;  /* 0x0000000407147825 */ /* 0x004fc800078e0014 */
[----:B---3--:R-:W-:Y:S01]  /*0900*/  IMAD.WIDE.U32 R18, R7, 0x4, R18 ;  /* 0x0000000407127825 */ /* 0x008fe200078e0012 */
[----:B------:R-:W2:Y:S04]  /*0910*/  LD.E R3, desc[UR4][R20.64] ;  /* 0x0000000414037980 */ /* 0x000ea8000c101900 */
[----:B------:R-:W2:Y:S01]  /*0920*/  LD.E R0, desc[UR4][R18.64] ;  /* 0x0000000412007980 */ /* 0x000ea2000c101900 */
[----:B0-----:R-:W-:-:S08]  /*0930*/  DFMA R36, -R16, R12, 1 ;  /* 0x3ff000001024742b */ /* 0x001fd0000000010c */
[----:B------:R-:W-:-:S08]  /*0940*/  DFMA R36, R36, R36, R36 ;  /* 0x000000242424722b */ /* 0x000fd00000000024 */
[----:B------:R-:W-:-:S08]  /*0950*/  DFMA R36, R12, R36, R12 ;  /* 0x000000240c24722b */ /* 0x000fd0000000000c */
[----:B------:R-:W-:-:S08]  /*0960*/  DFMA R38, -R16, R36, 1 ;  /* 0x3ff000001026742b */ /* 0x000fd00000000124 */
[----:B------:R-:W-:Y:S01]  /*0970*/  DFMA R38, R36, R38, R36 ;  /* 0x000000262426722b */ /* 0x000fe20000000024 */
[----:B------:R-:W-:Y:S01]  /*0980*/  BSSY.RECONVERGENT B0, `(.L_x_3) ;  /* 0x0000011000007945 */ /* 0x000fe20003800200 */
[----:B--2---:R-:W-:-:S04]  /*0990*/  FADD R0, R3, -R0 ;  /* 0x8000000003007221 */ /* 0x004fc80000000000 */
[----:B------:R-:W0:Y:S02]  /*09a0*/  F2F.F64.F32 R12, R0 ;  /* 0x00000000000c7310 */ /* 0x000e240000201800 */
[----:B0-----:R-:W-:-:S08]  /*09b0*/  DADD R50, R12, R32 ;  /* 0x000000000c327229 */ /* 0x001fd00000000020 */
[----:B-1----:R-:W-:-:S08]  /*09c0*/  DMUL R10, R50, R38 ;  /* 0x00000026320a7228 */ /* 0x002fd00000000000 */
[----:B------:R-:W-:-:S08]  /*09d0*/  DFMA R12, -R16, R10, R50 ;  /* 0x0000000a100c722b */ /* 0x000fd00000000132 */
[----:B------:R-:W-:Y:S01]  /*09e0*/  DFMA R10, R38, R12, R10 ;  /* 0x0000000c260a722b */ /* 0x000fe2000000000a */
[----:B------:R-:W-:-:S09]  /*09f0*/  FSETP.GEU.AND P1, PT, |R51|, 6.5827683646048100446e-37, PT ;  /* 0x036000003300780b */ /* 0x000fd20003f2e200 */
[----:B------:R-:W-:-:S05]  /*0a00*/  FFMA R2, RZ, R17, R11 ;  /* 0x00000011ff027223 */ /* 0x000fca000000000b */
[----:B------:R-:W-:-:S13]  /*0a10*/  FSETP.GT.AND P0, PT, |R2|, 1.469367938527859385e-39, PT ;  /* 0x001000000200780b */ /* 0x000fda0003f04200 */
[----:B------:R-:W-:Y:S05]  /*0a20*/  @P0 BRA P1, `(.L_x_4) ;  /* 0x0000000000180947 */ /* 0x000fea0000800000 */
[----:B------:R-:W-:Y:S01]  /*0a30*/  IMAD.MOV.U32 R36, RZ, RZ, R16 ;  /* 0x000000ffff247224 */ /* 0x000fe200078e0010 */
[----:B------:R-:W-:Y:S01]  /*0a40*/  MOV R0, 0xa70 ;  /* 0x00000a7000007802 */ /* 0x000fe20000000f00 */
[----:B------:R-:W-:-:S07]  /*0a50*/  IMAD.MOV.U32 R37, RZ, RZ, R17 ;  /* 0x000000ffff257224 */ /* 0x000fce00078e0011 */
[----:B-----5:R-:W-:Y:S05]  /*0a60*/  CALL.REL.NOINC `($__internal_0_$__cuda_sm20_div_rn_f64_full) ;  /* 0x0000001000a07944 */ /* 0x020fea0003c00000 */
[----:B------:R-:W-:Y:S02]  /*0a70*/  IMAD.MOV.U32 R10, RZ, RZ, R2 ;  /* 0x000000ffff0a7224 */ /* 0x000fe400078e0002 */
[----:B------:R-:W-:-:S07]  /*0a80*/  IMAD.MOV.U32 R11, RZ, RZ, R53 ;  /* 0x000000ffff0b7224 */ /* 0x000fce00078e0035 */
.L_x_4:
[----:B------:R-:W-:Y:S05]  /*0a90*/  BSYNC.RECONVERGENT B0 ;  /* 0x0000000000007941 */ /* 0x000fea0003800200 */
.L_x_3:
[----:B-----5:R-:W-:-:S05]  /*0aa0*/  IMAD.WIDE.U32 R14, R7, 0x4, R14 ;  /* 0x00000004070e7825 */ /* 0x020fca00078e000e */
[----:B------:R-:W2:Y:S01]  /*0ab0*/  LD.E R0, desc[UR4][R14.64] ;  /* 0x000000040e007980 */ /* 0x000ea2000c101900 */
[----:B------:R-:W-:Y:S01]  /*0ac0*/  FADD R12, R5, R5 ;  /* 0x00000005050c7221 */ /* 0x000fe20000000000 */
[----:B------:R-:W-:Y:S01]  /*0ad0*/  IMAD.MOV.U32 R36, RZ, RZ, 0x1 ;  /* 0x00000001ff247424 */ /* 0x000fe200078e00ff */
[----:B------:R-:W-:Y:S01]  /*0ae0*/  F2F.F32.F64 R41, R10 ;  /* 0x0000000a00297310 */ /* 0x000fe20000301000 */
[----:B------:R-:W-:Y:S07]  /*0af0*/  BSSY.RECONVERGENT B0, `(.L_x_5) ;  /* 0x0000018000007945 */ /* 0x000fee0003800200 */
[----:B------:R-:W0:Y:S08]  /*0b00*/  F2F.F64.F32 R12, R12 ;  /* 0x0000000c000c7310 */ /* 0x000e300000201800 */
[----:B0-----:R-:W0:Y:S02]  /*0b10*/  MUFU.RCP64H R37, R13 ;  /* 0x0000000d00257308 */ /* 0x001e240000001800 */
[----:B0-----:R-:W-:-:S08]  /*0b20*/  DFMA R38, -R12, R36, 1 ;  /* 0x3ff000000c26742b */ /* 0x001fd00000000124 */
[----:B------:R-:W-:-:S08]  /*0b30*/  DFMA R38, R38, R38, R38 ;  /* 0x000000262626722b */ /* 0x000fd00000000026 */
[----:B------:R-:W-:-:S08]  /*0b40*/  DFMA R38, R36, R38, R36 ;  /* 0x000000262426722b */ /* 0x000fd00000000024 */
[----:B------:R-:W-:-:S08]  /*0b50*/  DFMA R36, -R12, R38, 1 ;  /* 0x3ff000000c24742b */ /* 0x000fd00000000126 */
[----:B------:R-:W-:Y:S01]  /*0b60*/  DFMA R36, R38, R36, R38 ;  /* 0x000000242624722b */ /* 0x000fe20000000026 */
[----:B--2---:R-:W-:-:S04]  /*0b70*/  FADD R0, R3, -R0 ;  /* 0x8000000003007221 */ /* 0x004fc80000000000 */
[----:B------:R-:W0:Y:S02]  /*0b80*/  F2F.F64.F32 R2, R0 ;  /* 0x0000000000027310 */ /* 0x000e240000201800 */
[----:B0-----:R-:W-:-:S08]  /*0b90*/  DADD R2, R2, R28 ;  /* 0x0000000002027229 */ /* 0x001fd0000000001c */
[----:B------:R-:W-:-:S08]  /*0ba0*/  DADD R50, R2, R24 ;  /* 0x0000000002327229 */ /* 0x000fd00000000018 */
[----:B------:R-:W-:Y:S02]  /*0bb0*/  DMUL R2, R50, R36 ;  /* 0x0000002432027228 */ /* 0x000fe40000000000 */
[----:B------:R-:W-:-:S06]  /*0bc0*/  FSETP.GEU.AND P1, PT, |R51|, 6.5827683646048100446e-37, PT ;  /* 0x036000003300780b */ /* 0x000fcc0003f2e200 */
[----:B------:R-:W-:-:S08]  /*0bd0*/  DFMA R38, -R12, R2, R50 ;  /* 0x000000020c26722b */ /* 0x000fd00000000132 */
[----:B------:R-:W-:-:S10]  /*0be0*/  DFMA R2, R36, R38, R2 ;  /* 0x000000262402722b */ /* 0x000fd40000000002 */
[----:B------:R-:W-:-:S05]  /*0bf0*/  FFMA R4, RZ, R13, R3 ;  /* 0x0000000dff047223 */ /* 0x000fca0000000003 */
[----:B------:R-:W-:-:S13]  /*0c00*/  FSETP.GT.AND P0, PT, |R4|, 1.469367938527859385e-39, PT ;  /* 0x001000000400780b */ /* 0x000fda0003f04200 */
[----:B------:R-:W-:Y:S05]  /*0c10*/  @P0 BRA P1, `(.L_x_6) ;  /* 0x0000000000140947 */ /* 0x000fea0000800000 */
[----:B------:R-:W-:Y:S01]  /*0c20*/  IMAD.MOV.U32 R36, RZ, RZ, R12 ;  /* 0x000000ffff247224 */ /* 0x000fe200078e000c */
[----:B------:R-:W-:Y:S01]  /*0c30*/  MOV R0, 0xc60 ;  /* 0x00000c6000007802 */ /* 0x000fe20000000f00 */
[----:B------:R-:W-:-:S07]  /*0c40*/  IMAD.MOV.U32 R37, RZ, RZ, R13 ;  /* 0x000000ffff257224 */ /* 0x000fce00078e000d */
[----:B------:R-:W-:Y:S05]  /*0c50*/  CALL.REL.NOINC `($__internal_0_$__cuda_sm20_div_rn_f64_full) ;  /* 0x0000001000247944 */ /* 0x000fea0003c00000 */
[----:B------:R-:W-:-:S07]  /*0c60*/  IMAD.MOV.U32 R3, RZ, RZ, R53 ;  /* 0x000000ffff037224 */ /* 0x000fce00078e0035 */
.L_x_6:
[----:B------:R-:W-:Y:S05]  /*0c70*/  BSYNC.RECONVERGENT B0 ;  /* 0x0000000000007941 */ /* 0x000fea0003800200 */
.L_x_5:
[----:B------:R-:W0:Y:S01]  /*0c80*/  MUFU.RCP R4, R5 ;  /* 0x0000000500047308 */ /* 0x000e220000001000 */
[----:B------:R-:W-:Y:S01]  /*0c90*/  FMUL R0, R6, R41 ;  /* 0x0000002906007220 */ /* 0x000fe20000400000 */
[----:B------:R-:W-:Y:S06]  /*0ca0*/  BSSY.RECONVERGENT B0, `(.L_x_7) ;  /* 0x000000b000007945 */ /* 0x000fec0003800200 */
[----:B------:R-:W1:Y:S01]  /*0cb0*/  FCHK P0, R0, R5 ;  /* 0x0000000500007302 */ /* 0x000e620000000000 */
[----:B0-----:R-:W-:-:S04]  /*0cc0*/  FFMA R11, -R5, R4, 1 ;  /* 0x3f800000050b7423 */ /* 0x001fc80000000104 */
[----:B------:R-:W-:-:S04]  /*0cd0*/  FFMA R11, R4, R11, R4 ;  /* 0x0000000b040b7223 */ /* 0x000fc80000000004 */
[----:B------:R-:W-:-:S04]  /*0ce0*/  FFMA R4, R0, R11, RZ ;  /* 0x0000000b00047223 */ /* 0x000fc800000000ff */
[----:B------:R-:W-:-:S04]  /*0cf0*/  FFMA R10, -R5, R4, R0 ;  /* 0x00000004050a7223 */ /* 0x000fc80000000100 */
[----:B------:R-:W-:Y:S01]  /*0d00*/  FFMA R4, R11, R10, R4 ;  /* 0x0000000a0b047223 */ /* 0x000fe20000000004 */
[----:B-1----:R-:W-:Y:S06]  /*0d10*/  @!P0 BRA `(.L_x_8) ;  /* 0x00000000000c8947 */ /* 0x002fec0003800000 */
[----:B------:R-:W-:-:S07]  /*0d20*/  MOV R4, 0xd40 ;  /* 0x00000d4000047802 */ /* 0x000fce0000000f00 */
[----:B------:R-:W-:Y:S05]  /*0d30*/  CALL.REL.NOINC `($__internal_1_$__cuda_sm3x_div_rn_noftz_f32_slowpath) ;  /* 0x00000014005c7944 */ /* 0x000fea0003c00000 */
[----:B------:R-:W-:-:S07]  /*0d40*/  IMAD.MOV.U32 R4, RZ, RZ, R0 ;  /* 0x000000ffff047224 */ /* 0x000fce00078e0000 */
.L_x_8:
[----:B------:R-:W-:Y:S05]  /*0d50*/  BSYNC.RECONVERGENT B0 ;  /* 0x0000000000007941 */ /* 0x000fea0003800200 */
.L_x_7:
[----:B------:R-:W2:Y:S04]  /*0d60*/  LD.E R48, desc[UR4][R20.64+0x4] ;  /* 0x0000040414307980 */ /* 0x000ea8000c101900 */
[----:B------:R-:W2:Y:S01]  /*0d70*/  LD.E R39, desc[UR4][R18.64+0x4] ;  /* 0x0000040412277980 */ /* 0x000ea2000c101900 */
[----:B------:R-:W0:Y:S01]  /*0d80*/  MUFU.RCP64H R11, R17 ;  /* 0x00000011000b7308 */ /* 0x000e220000001800 */
[----:B------:R-:W-:Y:S01]  /*0d90*/  IMAD.MOV.U32 R10, RZ, RZ, 0x1 ;  /* 0x00000001ff0a7424 */ /* 0x000fe200078e00ff */
[----:B------:R-:W-:Y:S01]  /*0da0*/  BSSY.RECONVERGENT B0, `(.L_x_9) ;  /* 0x000001b000007945 */ /* 0x000fe20003800200 */
[----:B------:R-:W-:-:S04]  /*0db0*/  FADD R40, RZ, R41 ;  /* 0x00000029ff287221 */ /* 0x000fc80000000000 */
[----:B0-----:R-:W-:-:S08]  /*0dc0*/  DFMA R36, -R16, R10, 1 ;  /* 0x3ff000001024742b */ /* 0x001fd0000000010a */
[----:B------:R-:W-:-:S08]  /*0dd0*/  DFMA R36, R36, R36, R36 ;  /* 0x000000242424722b */ /* 0x000fd00000000024 */
[----:B------:R-:W-:-:S08]  /*0de0*/  DFMA R10, R10, R36, R10 ;  /* 0x000000240a0a722b */ /* 0x000fd0000000000a */
[----:B------:R-:W-:-:S08]  /*0df0*/  DFMA R36, -R16, R10, 1 ;  /* 0x3ff000001024742b */ /* 0x000fd0000000010a */
[----:B------:R-:W-:Y:S02]  /*0e00*/  DFMA R10, R10, R36, R10 ;  /* 0x000000240a0a722b */ /* 0x000fe4000000000a */
[----:B------:R-:W0:Y:S02]  /*0e10*/  F2F.F64.F32 R36, R4 ;  /* 0x0000000400247310 */ /* 0x000e240000201800 */
[----:B0-----:R-:W-:-:S10]  /*0e20*/  DADD R36, -R36, R2 ;  /* 0x0000000024247229 */ /* 0x001fd40000000102 */
[----:B------:R-:W-:Y:S01]  /*0e30*/  F2F.F32.F64 R36, R36 ;  /* 0x0000002400247310 */ /* 0x000fe20000301000 */
[----:B--2---:R-:W-:-:S07]  /*0e40*/  FADD R0, R48, -R39 ;  /* 0x8000002730007221 */ /* 0x004fce0000000000 */
[----:B------:R-:W0:Y:S02]  /*0e50*/  F2F.F64.F32 R50, R0 ;  /* 0x0000000000327310 */ /* 0x000e240000201800 */
[----:B0-----:R-:W-:-:S08]  /*0e60*/  DADD R50, R30, R50 ;  /* 0x000000001e327229 */ /* 0x001fd00000000032 */
[----:B------:R-:W-:Y:S02]  /*0e70*/  DMUL R38, R10, R50 ;  /* 0x000000320a267228 */ /* 0x000fe40000000000 */
[----:B------:R-:W-:-:S06]  /*0e80*/  FSETP.GEU.AND P1, PT, |R51|, 6.5827683646048100446e-37, PT ;  /* 0x036000003300780b */ /* 0x000fcc0003f2e200 */
[----:B------:R-:W-:-:S08]  /*0e90*/  DFMA R42, -R16, R38, R50 ;  /* 0x00000026102a722b */ /* 0x000fd00000000132 */
[----:B------:R-:W-:Y:S01]  /*0ea0*/  DFMA R10, R10, R42, R38 ;  /* 0x0000002a0a0a722b */ /* 0x000fe20000000026 */
[----:B------:R-:W-:-:S09]  /*0eb0*/  FADD R42, RZ, R36 ;  /* 0x00000024ff2a7221 */ /* 0x000fd20000000000 */
[----:B------:R-:W-:-:S05]  /*0ec0*/  FFMA R0, RZ, R17, R11 ;  /* 0x00000011ff007223 */ /* 0x000fca000000000b */
[----:B------:R-:W-:-:S13]  /*0ed0*/  FSETP.GT.AND P0, PT, |R0|, 1.469367938527859385e-39, PT ;  /* 0x001000000000780b */ /* 0x000fda0003f04200 */
[----:B------:R-:W-:Y:S05]  /*0ee0*/  @P0 BRA P1, `(.L_x_10) ;  /* 0x0000000000180947 */ /* 0x000fea0000800000 */
[----:B------:R-:W-:Y:S01]  /*0ef0*/  IMAD.MOV.U32 R36, RZ, RZ, R16 ;  /* 0x000000ffff247224 */ /* 0x000fe200078e0010 */
[----:B------:R-:W-:Y:S01]  /*0f00*/  MOV R0, 0xf30 ;  /* 0x00000f3000007802 */ /* 0x000fe20000000f00 */
[----:B------:R-:W-:-:S07]  /*0f10*/  IMAD.MOV.U32 R37, RZ, RZ, R17 ;  /* 0x000000ffff257224 */ /* 0x000fce00078e0011 */
[----:B------:R-:W-:Y:S05]  /*0f20*/  CALL.REL.NOINC `($__internal_0_$__cuda_sm20_div_rn_f64_full) ;  /* 0x0000000c00707944 */ /* 0x000fea0003c00000 */
[----:B------:R-:W-:Y:S02]  /*0f30*/  IMAD.MOV.U32 R10, RZ, RZ, R2 ;  /* 0x000000ffff0a7224 */ /* 0x000fe400078e0002 */
[----:B------:R-:W-:-:S07]  /*0f40*/  IMAD.MOV.U32 R11, RZ, RZ, R53 ;  /* 0x000000ffff0b7224 */ /* 0x000fce00078e0035 */
.L_x_10:
[----:B------:R-:W-:Y:S05]  /*0f50*/  BSYNC.RECONVERGENT B0 ;  /* 0x0000000000007941 */ /* 0x000fea0003800200 */
.L_x_9:
[----:B------:R-:W2:Y:S01]  /*0f60*/  LD.E R37, desc[UR4][R14.64+0x4] ;  /* 0x000004040e257980 */ /* 0x000ea2000c101900 */
[----:B------:R-:W0:Y:S01]  /*0f70*/  MUFU.RCP64H R3, R13 ;  /* 0x0000000d00037308 */ /* 0x000e220000001800 */
[----:B------:R-:W-:Y:S01]  /*0f80*/  IMAD.MOV.U32 R2, RZ, RZ, 0x1 ;  /* 0x00000001ff027424 */ /* 0x000fe200078e00ff */
[----:B------:R-:W-:Y:S06]  /*0f90*/  BSSY.RECONVERGENT B0, `(.L_x_11) ;  /* 0x0000017000007945 */ /* 0x000fec0003800200 */
[----:B------:R-:W-:Y:S01]  /*0fa0*/  F2F.F32.F64 R41, R10 ;  /* 0x0000000a00297310 */ /* 0x000fe20000301000 */
        /* <DEDUP_REMOVED lines=21> */
.L_x_12:
[----:B------:R-:W-:Y:S05]  /*1100*/  BSYNC.RECONVERGENT B0 ;  /* 0x0000000000007941 */ /* 0x000fea0003800200 */
.L_x_11:
        /* <DEDUP_REMOVED lines=10> */
[----:B------:R-:W-:Y:S01]  /*11b0*/  IMAD.MOV.U32 R0, RZ, RZ, R4 ;  /* 0x000000ffff007224 */ /* 0x000fe200078e0004 */
[----:B------:R-:W-:-:S07]  /*11c0*/  MOV R4, 0x11e0 ;  /* 0x000011e000047802 */ /* 0x000fce0000000f00 */
[----:B------:R-:W-:Y:S05]  /*11d0*/  CALL.REL.NOINC `($__internal_1_$__cuda_sm3x_div_rn_noftz_f32_slowpath) ;  /* 0x0000001000347944 */ /* 0x000fea0003c00000 */
[----:B------:R-:W-:-:S07]  /*11e0*/  IMAD.MOV.U32 R44, RZ, RZ, R0 ;  /* 0x000000ffff2c7224 */ /* 0x000fce00078e0000 */
.L_x_14:
[----:B------:R-:W-:Y:S05]  /*11f0*/  BSYNC.RECONVERGENT B0 ;  /* 0x0000000000007941 */ /* 0x000fea0003800200 */
.L_x_13:
[----:B------:R-:W2:Y:S04]  /*1200*/  LD.E R48, desc[UR4][R20.64+0x8] ;  /* 0x0000080414307980 */ /* 0x000ea8000c101900 */
[----:B------:R-:W2:Y:S01]  /*1210*/  LD.E R39, desc[UR4][R18.64+0x8] ;  /* 0x0000080412277980 */ /* 0x000ea2000c101900 */
[----:B------:R-:W0:Y:S01]  /*1220*/  MUFU.RCP64H R11, R17 ;  /* 0x00000011000b7308 */ /* 0x000e220000001800 */
[----:B------:R-:W-:Y:S01]  /*1230*/  IMAD.MOV.U32 R10, RZ, RZ, 0x1 ;  /* 0x00000001ff0a7424 */ /* 0x000fe200078e00ff */
[----:B------:R-:W-:Y:S01]  /*1240*/  BSSY.RECONVERGENT B0, `(.L_x_15) ;  /* 0x000001b000007945 */ /* 0x000fe20003800200 */
[----:B------:R-:W-:-:S05]  /*1250*/  FADD R40, R40, R41 ;  /* 0x0000002928287221 */ /* 0x000fca0000000000 */
[----:B------:R-:W1:Y:S01]  /*1260*/  F2F.F64.F32 R44, R44 ;  /* 0x0000002c002c7310 */ /* 0x000e620000201800 */
[----:B0-----:R-:W-:Y:S02]  /*1270*/  DFMA R36, -R16, R10, 1 ;  /* 0x3ff000001024742b */ /* 0x001fe4000000010a */
[----:B-1----:R-:W-:-:S06]  /*1280*/  DADD R2, -R44, R2 ;  /* 0x000000002c027229 */ /* 0x002fcc0000000102 */
[----:B------:R-:W-:-:S08]  /*1290*/  DFMA R36, R36, R36, R36 ;  /* 0x000000242424722b */ /* 0x000fd00000000024 */
[----:B------:R-:W-:Y:S01]  /*12a0*/  DFMA R10, R10, R36, R10 ;  /* 0x000000240a0a722b */ /* 0x000fe2000000000a */
[----:B------:R-:W0:Y:S07]  /*12b0*/  F2F.F32.F64 R3, R2 ;  /* 0x0000000200037310 */ /* 0x000e2e0000301000 */
[----:B------:R-:W-:-:S08]  /*12c0*/  DFMA R36, -R16, R10, 1 ;  /* 0x3ff000001024742b */ /* 0x000fd0000000010a */
[----:B------:R-:W-:Y:S01]  /*12d0*/  DFMA R10, R10, R36, R10 ;  /* 0x000000240a0a722b */ /* 0x000fe2000000000a */
[----:B0-----:R-:W-:Y:S01]  /*12e0*/  FADD R42, R42, R3 ;  /* 0x000000032a2a7221 */ /* 0x001fe20000000000 */
[----:B--2---:R-:W-:-:S04]  /*12f0*/  FADD R0, R48, -R39 ;  /* 0x8000002730007221 */ /* 0x004fc80000000000 */
[----:B------:R-:W0:Y:S02]  /*1300*/  F2F.F64.F32 R50, R0 ;  /* 0x0000000000327310 */ /* 0x000e240000201800 */
[----:B0-----:R-:W-:-:S08]  /*1310*/  DADD R50, R30, R50 ;  /* 0x000000001e327229 */ /* 0x001fd00000000032 */
        /* <DEDUP_REMOVED lines=13> */
.L_x_16:
[----:B------:R-:W-:Y:S05]  /*13f0*/  BSYNC.RECONVERGENT B0 ;  /* 0x0000000000007941 */ /* 0x000fea0003800200 */
.L_x_15:
        /* <DEDUP_REMOVED lines=26> */
.L_x_18:
[----:B------:R-:W-:Y:S05]  /*15a0*/  BSYNC.RECONVERGENT B0 ;  /* 0x0000000000007941 */ /* 0x000fea0003800200 */
.L_x_17:
        /* <DEDUP_REMOVED lines=13> */
.L_x_20:
[----:B------:R-:W-:Y:S05]  /*1680*/  BSYNC.RECONVERGENT B0 ;  /* 0x0000000000007941 */ /* 0x000fea0003800200 */
.L_x_19:
[----:B------:R-:W2:Y:S04]  /*1690*/  LD.E R20, desc[UR4][R20.64+0xc] ;  /* 0x00000c0414147980 */ /* 0x000ea8000c101900 */
[----:B------:R-:W2:Y:S01]  /*16a0*/  LD.E R19, desc[UR4][R18.64+0xc] ;  /* 0x00000c0412137980 */ /* 0x000ea2000c101900 */
[----:B------:R-:W0:Y:S01]  /*16b0*/  MUFU.RCP64H R11, R17 ;  /* 0x00000011000b7308 */ /* 0x000e220000001800 */
[----:B------:R-:W-:Y:S01]  /*16c0*/  IMAD.MOV.U32 R10, RZ, RZ, 0x1 ;  /* 0x00000001ff0a7424 */ /* 0x000fe200078e00ff */
[----:B------:R-:W-:Y:S01]  /*16d0*/  BSSY.RECONVERGENT B0, `(.L_x_21) ;  /* 0x000001a000007945 */ /* 0x000fe20003800200 */
[----:B------:R-:W-:-:S04]  /*16e0*/  FADD R40, R40, R41 ;  /* 0x0000002928287221 */ /* 0x000fc80000000000 */
[----:B0-----:R-:W-:-:S08]  /*16f0*/  DFMA R36, -R16, R10, 1 ;  /* 0x3ff000001024742b */ /* 0x001fd0000000010a */
[----:B------:R-:W-:-:S08]  /*1700*/  DFMA R36, R36, R36, R36 ;  /* 0x000000242424722b */ /* 0x000fd00000000024 */
[----:B------:R-:W-:-:S08]  /*1710*/  DFMA R10, R10, R36, R10 ;  /* 0x000000240a0a722b */ /* 0x000fd0000000000a */
[----:B------:R-:W-:-:S08]  /*1720*/  DFMA R36, -R16, R10, 1 ;  /* 0x3ff000001024742b */ /* 0x000fd0000000010a */
[----:B------:R-:W-:Y:S01]  /*1730*/  DFMA R10, R10, R36, R10 ;  /* 0x000000240a0a722b */ /* 0x000fe2000000000a */
[----:B--2---:R-:W-:Y:S02]  /*1740*/  FADD R4, R20, -R19 ;  /* 0x8000001314047221 */ /* 0x004fe40000000000 */
[----:B------:R-:W0:Y:S08]  /*1750*/  F2F.F64.F32 R18, R0 ;  /* 0x0000000000127310 */ /* 0x000e300000201800 */
[----:B------:R-:W1:Y:S01]  /*1760*/  F2F.F64.F32 R50, R4 ;  /* 0x0000000400327310 */ /* 0x000e620000201800 */
[----:B0-----:R-:W-:-:S02]  /*1770*/  DADD R18, -R18, R2 ;  /* 0x0000000012127229 */ /* 0x001fc40000000102 */
[----:B-1----:R-:W-:-:S08]  /*1780*/  DADD R50, R30, R50 ;  /* 0x000000001e327229 */ /* 0x002fd00000000032 */
[----:B------:R-:W0:Y:S01]  /*1790*/  F2F.F32.F64 R19, R18 ;  /* 0x0000001200137310 */ /* 0x000e220000301000 */
[----:B------:R-:W-:Y:S01]  /*17a0*/  DMUL R36, R10, R50 ;  /* 0x000000320a247228 */ /* 0x000fe20000000000 */
[----:B------:R-:W-:-:S07]  /*17b0*/  FSETP.GEU.AND P1, PT, |R51|, 6.5827683646048100446e-37, PT ;  /* 0x036000003300780b */ /* 0x000fce0003f2e200 */
[----:B------:R-:W-:Y:S01]  /*17c0*/  DFMA R38, -R16, R36, R50 ;  /* 0x000000241026722b */ /* 0x000fe20000000132 */
[----:B0-----:R-:W-:-:S07]  /*17d0*/  FADD R42, R42, R19 ;  /* 0x000000132a2a7221 */ /* 0x001fce0000000000 */
        /* <DEDUP_REMOVED lines=9> */
.L_x_22:
[----:B------:R-:W-:Y:S05]  /*1870*/  BSYNC.RECONVERGENT B0 ;  /* 0x0000000000007941 */ /* 0x000fea0003800200 */
.L_x_21:
        /* <DEDUP_REMOVED lines=27> */
.L_x_24:
[----:B------:R-:W-:Y:S05]  /*1a30*/  BSYNC.RECONVERGENT B0 ;  /* 0x0000000000007941 */ /* 0x000fea0003800200 */
.L_x_23:
        /* <DEDUP_REMOVED lines=13> */
.L_x_26:
[----:B------:R-:W-:Y:S05]  /*1b10*/  BSYNC.RECONVERGENT B0 ;  /* 0x0000000000007941 */ /* 0x000fea0003800200 */
.L_x_25:
[----:B------:R-:W0:Y:S02]  /*1b20*/  LDC.64 R10, c[0x0][0x398] ;  /* 0x0000e600ff0a7b82 */ /* 0x000e240000000a00 */
[----:B0-----:R-:W2:Y:S01]  /*1b30*/  LDG.E.64 R12, desc[UR4][R10.64] ;  /* 0x000000040a0c7981 */ /* 0x001ea2000c1e1b00 */
[C---:B------:R-:W-:Y:S01]  /*1b40*/  IMAD.SHL.U32 R21, R34.reuse, 0x4, RZ ;  /* 0x0000000422157824 */ /* 0x040fe200078e00ff */
[----:B------:R-:W-:Y:S01]  /*1b50*/  SHF.L.U64.HI R35, R34, 0x2, R35 ;  /* 0x0000000222237819 */ /* 0x000fe20000010223 */
[----:B------:R-:W-:-:S04]  /*1b60*/  FADD R40, R40, R3 ;  /* 0x0000000328287221 */ /* 0x000fc80000000000 */
[----:B------:R-:W-:Y:S01]  /*1b70*/  FMUL R19, R40, 0.25 ;  /* 0x3e80000028137820 */ /* 0x000fe20000400000 */
[----:B------:R-:W0:Y:S01]  /*1b80*/  F2F.F64.F32 R2, R0 ;  /* 0x0000000000027310 */ /* 0x000e220000201800 */
[----:B--2---:R-:W-:-:S05]  /*1b90*/  IADD3 R16, P0, PT, R12, R21, RZ ;  /* 0x000000150c107210 */ /* 0x004fca0007f1e0ff */
[----:B------:R-:W-:-:S05]  /*1ba0*/  IMAD.X R17, R13, 0x1, R35, P0 ;  /* 0x000000010d117824 */ /* 0x000fca00000e0623 */
[----:B------:R1:W-:Y:S04]  /*1bb0*/  ST.E desc[UR4][R16.64], R19 ;  /* 0x0000001310007985 */ /* 0x0003e8000c101904 */
[----:B------:R-:W2:Y:S01]  /*1bc0*/  LDG.E.64 R12, desc[UR4][R10.64+0x8] ;  /* 0x000008040a0c7981 */ /* 0x000ea2000c1e1b00 */
[----:B0-----:R-:W-:Y:S01]  /*1bd0*/  DADD R2, -R2, R14 ;  /* 0x0000000002027229 */ /* 0x001fe2000000010e */
[----:B------:R-:W0:Y:S01]  /*1be0*/  LDCU UR6, c[0x0][0x360] ;  /* 0x00006c00ff0677ac */ /* 0x000e220008000800 */
[----:B------:R-:W-:Y:S02]  /*1bf0*/  USHF.R.U32.HI UR10, URZ, 0x2, UR9 ;  /* 0x00000002ff0a7899 */ /* 0x000fe40008011609 */
[----:B------:R-:W-:-:S06]  /*1c00*/  USHF.R.U64 UR7, UR8, 0x2, UR9 ;  /* 0x0000000208077899 */ /* 0x000fcc0008001209 */
[----:B------:R-:W3:Y:S01]  /*1c10*/  F2F.F32.F64 R3, R2 ;  /* 0x0000000200037310 */ /* 0x000ee20000301000 */
[----:B------:R-:W-:Y:S02]  /*1c20*/  IMAD.U32 R0, RZ, RZ, UR10 ;  /* 0x0000000aff007e24 */ /* 0x000fe4000f8e00ff */
[----:B0-----:R-:W-:-:S04]  /*1c30*/  VIADD R8, R8, UR6 ;  /* 0x0000000608087c36 */ /* 0x001fc80008000000 */
[----:B------:R-:W-:Y:S02]  /*1c40*/  IMAD.MOV.U32 R34, RZ, RZ, R8 ;  /* 0x000000ffff227224 */ /* 0x000fe400078e0008 */
[----:B---3--:R-:W-:-:S04]  /*1c50*/  FADD R42, R42, R3 ;  /* 0x000000032a2a7221 */ /* 0x008fc80000000000 */
[----:B------:R-:W-:Y:S01]  /*1c60*/  FMUL R15, R42, 0.25 ;  /* 0x3e8000002a0f7820 */ /* 0x000fe20000400000 */
[----:B--2---:R-:W-:-:S05]  /*1c70*/  IADD3 R12, P0, PT, R12, R21, RZ ;  /* 0x000000150c0c7210 */ /* 0x004fca0007f1e0ff */
[----:B------:R-:W-:Y:S01]  /*1c80*/  IMAD.X R13, R13, 0x1, R35, P0 ;  /* 0x000000010d0d7824 */ /* 0x000fe200000e0623 */
[----:B------:R-:W-:Y:S02]  /*1c90*/  ISETP.LT.U32.AND P0, PT, R8, UR7, PT ;  /* 0x0000000708007c0c */ /* 0x000fe4000bf01070 */
[----:B------:R-:W-:Y:S02]  /*1ca0*/  SHF.R.S32.HI R35, RZ, 0x1f, R8 ;  /* 0x0000001fff237819 */ /* 0x000fe40000011408 */
[----:B------:R1:W-:Y:S02]  /*1cb0*/  ST.E desc[UR4][R12.64], R15 ;  /* 0x0000000f0c007985 */ /* 0x0003e4000c101904 */
[----:B------:R-:W-:-:S13]  /*1cc0*/  ISETP.GT.U32.AND.EX P0, PT, R0, R35, PT, P0 ;  /* 0x000000230000720c */ /* 0x000fda0003f04100 */
[----:B-1----:R-:W-:Y:S05]  /*1cd0*/  @P0 BRA `(.L_x_27) ;  /* 0xffffffe800e80947 */ /* 0x002fea000383ffff */
[----:B------:R-:W-:Y:S05]  /*1ce0*/  EXIT ;  /* 0x000000000000794d */ /* 0x000fea0003800000 */
        .weak           $__internal_0_$__cuda_sm20_div_rn_f64_full
        .type           $__internal_0_$__cuda_sm20_div_rn_f64_full,@function
        .size           $__internal_0_$__cuda_sm20_div_rn_f64_full,($__internal_1_$__cuda_sm3x_div_rn_noftz_f32_slowpath - $__internal_0_$__cuda_sm20_div_rn_f64_full)
$__internal_0_$__cuda_sm20_div_rn_f64_full:
[C---:B------:R-:W-:Y:S01]  /*1cf0*/  FSETP.GEU.AND P0, PT, |R37|.reuse, 1.469367938527859385e-39, PT ;  /* 0x001000002500780b */ /* 0x040fe20003f0e200 */
[----:B------:R-:W-:Y:S01]  /*1d00*/  IMAD.MOV.U32 R52, RZ, RZ, 0x1 ;  /* 0x00000001ff347424 */ /* 0x000fe200078e00ff */
[----:B------:R-:W-:Y:S01]  /*1d10*/  LOP3.LUT R44, R37, 0x800fffff, RZ, 0xc0, !PT ;  /* 0x800fffff252c7812 */ /* 0x000fe200078ec0ff */
[----:B------:R-:W-:Y:S01]  /*1d20*/  IMAD.MOV.U32 R4, RZ, RZ, 0x1ca00000 ;  /* 0x1ca00000ff047424 */ /* 0x000fe200078e00ff */
[C---:B------:R-:W-:Y:S01]  /*1d30*/  FSETP.GEU.AND P2, PT, |R51|.reuse, 1.469367938527859385e-39, PT ;  /* 0x001000003300780b */ /* 0x040fe20003f4e200 */
[----:B------:R-:W-:Y:S01]  /*1d40*/  BSSY.RECONVERGENT B1, `(.L_x_28) ;  /* 0x0000052000017945 */ /* 0x000fe20003800200 */
[----:B------:R-:W-:Y:S01]  /*1d50*/  LOP3.LUT R45, R44, 0x3ff00000, RZ, 0xfc, !PT ;  /* 0x3ff000002c2d7812 */ /* 0x000fe200078efcff */
[----:B------:R-:W-:Y:S01]  /*1d60*/  IMAD.MOV.U32 R44, RZ, RZ, R36 ;  /* 0x000000ffff2c7224 */ /* 0x000fe200078e0024 */
[----:B------:R-:W-:Y:S02]  /*1d70*/  LOP3.LUT R2, R51, 0x7ff00000, RZ, 0xc0, !PT ;  /* 0x7ff0000033027812 */ /* 0x000fe400078ec0ff */
[----:B------:R-:W-:-:S03]  /*1d80*/  LOP3.LUT R46, R37, 0x7ff00000, RZ, 0xc0, !PT ;  /* 0x7ff00000252e7812 */ /* 0x000fc600078ec0ff */
[----:B------:R-:W-:Y:S01]  /*1d90*/  @!P0 DMUL R44, R36, 8.98846567431157953865e+307 ;  /* 0x7fe00000242c8828 */ /* 0x000fe20000000000 */
[C---:B------:R-:W-:Y:S01]  /*1da0*/  ISETP.GE.U32.AND P1, PT, R2.reuse, R46, PT ;  /* 0x0000002e0200720c */ /* 0x040fe20003f26070 */
[----:B------:R-:W-:Y:S02]  /*1db0*/  IMAD.MOV.U32 R43, RZ, RZ, R2 ;  /* 0x000000ffff2b7224 */ /* 0x000fe400078e0002 */
[----:B------:R-:W-:Y:S02]  /*1dc0*/  @!P2 LOP3.LUT R11, R37, 0x7ff00000, RZ, 0xc0, !PT ;  /* 0x7ff00000250ba812 */ /* 0x000fe400078ec0ff */
[----:B------:R-:W0:Y:S02]  /*1dd0*/  MUFU.RCP64H R53, R45 ;  /* 0x0000002d00357308 */ /* 0x000e240000001800 */
[----:B------:R-:W-:Y:S02]  /*1de0*/  @!P2 ISETP.GE.U32.AND P3, PT, R2, R11, PT ;  /* 0x0000000b0200a20c */ /* 0x000fe40003f66070 */
[----:B------:R-:W-:-:S02]  /*1df0*/  @!P0 LOP3.LUT R46, R45, 0x7ff00000, RZ, 0xc0, !PT ;  /* 0x7ff000002d2e8812 */ /* 0x000fc400078ec0ff */
[----:B------:R-:W-:-:S04]  /*1e00*/  @!P2 SEL R10, R4, 0x63400000, !P3 ;  /* 0x63400000040aa807 */ /* 0x000fc80005800000 */
[----:B------:R-:W-:-:S04]  /*1e10*/  @!P2 LOP3.LUT R10, R10, 0x80000000, R51, 0xf8, !PT ;  /* 0x800000000a0aa812 */ /* 0x000fc800078ef833 */
[----:B------:R-:W-:Y:S01]  /*1e20*/  @!P2 LOP3.LUT R11, R10, 0x100000, RZ, 0xfc, !PT ;  /* 0x001000000a0ba812 */ /* 0x000fe200078efcff */
[----:B------:R-:W-:Y:S01]  /*1e30*/  @!P2 IMAD.MOV.U32 R10, RZ, RZ, RZ ;  /* 0x000000ffff0aa224 */ /* 0x000fe200078e00ff */
[----:B0-----:R-:W-:-:S08]  /*1e40*/  DFMA R38, R52, -R44, 1 ;  /* 0x3ff000003426742b */ /* 0x001fd0000000082c */
[----:B------:R-:W-:-:S08]  /*1e50*/  DFMA R38, R38, R38, R38 ;  /* 0x000000262626722b */ /* 0x000fd00000000026 */
[----:B------:R-:W-:Y:S01]  /*1e60*/  DFMA R52, R52, R38, R52 ;  /* 0x000000263434722b */ /* 0x000fe20000000034 */
[----:B------:R-:W-:-:S04]  /*1e70*/  SEL R38, R4, 0x63400000, !P1 ;  /* 0x6340000004267807 */ /* 0x000fc80004800000 */
[----:B------:R-:W-:Y:S01]  /*1e80*/  LOP3.LUT R39, R38, 0x800fffff, R51, 0xf8, !PT ;  /* 0x800fffff26277812 */ /* 0x000fe200078ef833 */
[----:B------:R-:W-:Y:S02]  /*1e90*/  IMAD.MOV.U32 R38, RZ, RZ, R50 ;  /* 0x000000ffff267224 */ /* 0x000fe400078e0032 */
[----:B------:R-:W-:-:S04]  /*1ea0*/  DFMA R54, R52, -R44, 1 ;  /* 0x3ff000003436742b */ /* 0x000fc8000000082c */
[----:B------:R-:W-:-:S04]  /*1eb0*/  @!P2 DFMA R38, R38, 2, -R10 ;  /* 0x400000002626a82b */ /* 0x000fc8000000080a */
[----:B------:R-:W-:-:S06]  /*1ec0*/  DFMA R54, R52, R54, R52 ;  /* 0x000000363436722b */ /* 0x000fcc0000000034 */
[----:B------:R-:W-:Y:S02]  /*1ed0*/  @!P2 LOP3.LUT R43, R39, 0x7ff00000, RZ, 0xc0, !PT ;  /* 0x7ff00000272ba812 */ /* 0x000fe400078ec0ff */
[----:B------:R-:W-:-:S03]  /*1ee0*/  DMUL R52, R54, R38 ;  /* 0x0000002636347228 */ /* 0x000fc60000000000 */
[----:B------:R-:W-:-:S05]  /*1ef0*/  VIADD R47, R43, 0xffffffff ;  /* 0xffffffff2b2f7836 */ /* 0x000fca0000000000 */
[----:B------:R-:W-:Y:S01]  /*1f00*/  DFMA R10, R52, -R44, R38 ;  /* 0x8000002c340a722b */ /* 0x000fe20000000026 */
[----:B------:R-:W-:Y:S01]  /*1f10*/  ISETP.GT.U32.AND P0, PT, R47, 0x7feffffe, PT ;  /* 0x7feffffe2f00780c */ /* 0x000fe20003f04070 */
[----:B------:R-:W-:-:S05]  /*1f20*/  VIADD R47, R46, 0xffffffff ;  /* 0xffffffff2e2f7836 */ /* 0x000fca0000000000 */
[----:B------:R-:W-:Y:S01]  /*1f30*/  ISETP.GT.U32.OR P0, PT, R47, 0x7feffffe, P0 ;  /* 0x7feffffe2f00780c */ /* 0x000fe20000704470 */
[----:B------:R-:W-:-:S12]  /*1f40*/  DFMA R10, R54, R10, R52 ;  /* 0x0000000a360a722b */ /* 0x000fd80000000034 */
[----:B------:R-:W-:Y:S05]  /*1f50*/  @P0 BRA `(.L_x_29) ;  /* 0x00000000006c0947 */ /* 0x000fea0003800000 */
[----:B------:R-:W-:-:S04]  /*1f60*/  LOP3.LUT R43, R37, 0x7ff00000, RZ, 0xc0, !PT ;  /* 0x7ff00000252b7812 */ /* 0x000fc800078ec0ff */
[CC--:B------:R-:W-:Y:S02]  /*1f70*/  VIADDMNMX R46, R2.reuse, -R43.reuse, 0xb9600000, !PT ;  /* 0xb9600000022e7446 */ /* 0x0c0fe4000780092b */
[----:B------:R-:W-:Y:S02]  /*1f80*/  ISETP.GE.U32.AND P0, PT, R2, R43, PT ;  /* 0x0000002b0200720c */ /* 0x000fe40003f06070 */
[----:B------:R-:W-:Y:S02]  /*1f90*/  VIMNMX R46, PT, PT, R46, 0x46a00000, PT ;  /* 0x46a000002e2e7848 */ /* 0x000fe40003fe0100 */
[----:B------:R-:W-:-:S05]  /*1fa0*/  SEL R43, R4, 0x63400000, !P0 ;  /* 0x63400000042b7807 */ /* 0x000fca0004000000 */
[----:B------:R-:W-:Y:S02]  /*1fb0*/  IMAD.IADD R43, R46, 0x1, -R43 ;  /* 0x000000012e2b7824 */ /* 0x000fe400078e0a2b */
[----:B------:R-:W-:Y:S02]  /*1fc0*/  IMAD.MOV.U32 R46, RZ, RZ, RZ ;  /* 0x000000ffff2e7224 */ /* 0x000fe400078e00ff */
[----:B------:R-:W-:-:S06]  /*1fd0*/  VIADD R47, R43, 0x7fe00000 ;  /* 0x7fe000002b2f7836 */ /* 0x000fcc0000000000 */
[----:B------:R-:W-:-:S10]  /*1fe0*/  DMUL R52, R10, R46 ;  /* 0x0000002e0a347228 */ /* 0x000fd40000000000 */
[----:B------:R-:W-:-:S13]  /*1ff0*/  FSETP.GTU.AND P0, PT, |R53|, 1.469367938527859385e-39, PT ;  /* 0x001000003500780b */ /* 0x000fda0003f0c200 */
[----:B------:R-:W-:Y:S05]  /*2000*/  @P0 BRA `(.L_x_30) ;  /* 0x0000000000940947 */ /* 0x000fea0003800000 */
[----:B------:R-:W-:Y:S01]  /*2010*/  DFMA R38, R10, -R44, R38 ;  /* 0x8000002c0a26722b */ /* 0x000fe20000000026 */
[----:B------:R-:W-:-:S09]  /*2020*/  IMAD.MOV.U32 R46, RZ, RZ, RZ ;  /* 0x000000ffff2e7224 */ /* 0x000fd200078e00ff */
[C---:B------:R-:W-:Y:S02]  /*2030*/  FSETP.NEU.AND P0, PT, R39.reuse, RZ, PT ;  /* 0x000000ff2700720b */ /* 0x040fe40003f0d000 */
[----:B------:R-:W-:-:S04]  /*2040*/  LOP3.LUT R36, R39, 0x80000000, R37, 0x48, !PT ;  /* 0x8000000027247812 */ /* 0x000fc800078e4825 */
[----:B------:R-:W-:-:S07]  /*2050*/  LOP3.LUT R47, R36, R47, RZ, 0xfc, !PT ;  /* 0x0000002f242f7212 */ /* 0x000fce00078efcff */
[----:B------:R-:W-:Y:S05]  /*2060*/  @!P0 BRA `(.L_x_30) ;  /* 0x00000000007c8947 */ /* 0x000fea0003800000 */
[----:B------:R-:W-:Y:S01]  /*2070*/  IMAD.MOV R39, RZ, RZ, -R43 ;  /* 0x000000ffff277224 */ /* 0x000fe200078e0a2b */
[----:B------:R-:W-:Y:S01]  /*2080*/  IADD3 R43, PT, PT, -R43, -0x43300000, RZ ;  /* 0xbcd000002b2b7810 */ /* 0x000fe20007ffe1ff */
[----:B------:R-:W-:-:S06]  /*2090*/  IMAD.MOV.U32 R38, RZ, RZ, RZ ;  /* 0x000000ffff267224 */ /* 0x000fcc00078e00ff */
[----:B------:R-:W-:Y:S02]  /*20a0*/  DFMA R38, R52, -R38, R10 ;  /* 0x800000263426722b */ /* 0x000fe4000000000a */
[----:B------:R-:W-:-:S08]  /*20b0*/  DMUL.RP R10, R10, R46 ;  /* 0x0000002e0a0a7228 */ /* 0x000fd00000008000 */
[----:B------:R-:W-:Y:S02]  /*20c0*/  FSETP.NEU.AND P0, PT, |R39|, R43, PT ;  /* 0x0000002b2700720b */ /* 0x000fe40003f0d200 */
[----:B------:R-:W-:Y:S02]  /*20d0*/  LOP3.LUT R11, R11, R36, RZ, 0x3c, !PT ;  /* 0x000000240b0b7212 */ /* 0x000fe400078e3cff */
[----:B------:R-:W-:Y:S02]  /*20e0*/  FSEL R52, R10, R52, !P0 ;  /* 0x000000340a347208 */ /* 0x000fe40004000000 */
[----:B------:R-:W-:Y:S01]  /*20f0*/  FSEL R53, R11, R53, !P0 ;  /* 0x000000350b357208 */ /* 0x000fe20004000000 */
[----:B------:R-:W-:Y:S06]  /*2100*/  BRA `(.L_x_30) ;  /* 0x0000000000547947 */ /* 0x000fec0003800000 */
.L_x_29:
[----:B------:R-:W-:-:S14]  /*2110*/  DSETP.NAN.AND P0, PT, R50, R50, PT ;  /* 0x000000323200722a */ /* 0x000fdc0003f08000 */
[----:B------:R-:W-:Y:S05]  /*2120*/  @P0 BRA `(.L_x_31) ;  /* 0x0000000000440947 */ /* 0x000fea0003800000 */
[----:B------:R-:W-:-:S14]  /*2130*/  DSETP.NAN.AND P0, PT, R36, R36, PT ;  /* 0x000000242400722a */ /* 0x000fdc0003f08000 */
[----:B------:R-:W-:Y:S05]  /*2140*/  @P0 BRA `(.L_x_32) ;  /* 0x0000000000300947 */ /* 0x000fea0003800000 */
[----:B------:R-:W-:Y:S01]  /*2150*/  ISETP.NE.AND P0, PT, R43, R46, PT ;  /* 0x0000002e2b00720c */ /* 0x000fe20003f05270 */
[----:B------:R-:W-:Y:S02]  /*2160*/  IMAD.MOV.U32 R52, RZ, RZ, 0x0 ;  /* 0x00000000ff347424 */ /* 0x000fe400078e00ff */
[----:B------:R-:W-:-:S10]  /*2170*/  IMAD.MOV.U32 R53, RZ, RZ, -0x80000 ;  /* 0xfff80000ff357424 */ /* 0x000fd400078e00ff */
[----:B------:R-:W-:Y:S05]  /*2180*/  @!P0 BRA `(.L_x_30) ;  /* 0x0000000000348947 */ /* 0x000fea0003800000 */
[----:B------:R-:W-:Y:S02]  /*2190*/  ISETP.NE.AND P0, PT, R43, 0x7ff00000, PT ;  /* 0x7ff000002b00780c */ /* 0x000fe40003f05270 */
[----:B------:R-:W-:Y:S02]  /*21a0*/  LOP3.LUT R53, R51, 0x80000000, R37, 0x48, !PT ;  /* 0x8000000033357812 */ /* 0x000fe400078e4825 */
[----:B------:R-:W-:-:S13]  /*21b0*/  ISETP.EQ.OR P0, PT, R46, RZ, !P0 ;  /* 0x000000ff2e00720c */ /* 0x000fda0004702670 */
[----:B------:R-:W-:Y:S01]  /*21c0*/  @P0 LOP3.LUT R2, R53, 0x7ff00000, RZ, 0xfc, !PT ;  /* 0x7ff0000035020812 */ /* 0x000fe200078efcff */
[----:B------:R-:W-:Y:S02]  /*21d0*/  @!P0 IMAD.MOV.U32 R52, RZ, RZ, RZ ;  /* 0x000000ffff348224 */ /* 0x000fe400078e00ff */
[----:B------:R-:W-:Y:S02]  /*21e0*/  @P0 IMAD.MOV.U32 R52, RZ, RZ, RZ ;  /* 0x000000ffff340224 */ /* 0x000fe400078e00ff */
[----:B------:R-:W-:Y:S01]  /*21f0*/  @P0 IMAD.MOV.U32 R53, RZ, RZ, R2 ;  /* 0x000000ffff350224 */ /* 0x000fe200078e0002 */
[----:B------:R-:W-:Y:S06]  /*2200*/  BRA `(.L_x_30) ;  /* 0x0000000000147947 */ /* 0x000fec0003800000 */
.L_x_32:
[----:B------:R-:W-:Y:S01]  /*2210*/  LOP3.LUT R53, R37, 0x80000, RZ, 0xfc, !PT ;  /* 0x0008000025357812 */ /* 0x000fe200078efcff */
[----:B------:R-:W-:Y:S01]  /*2220*/  IMAD.MOV.U32 R52, RZ, RZ, R36 ;  /* 0x000000ffff347224 */ /* 0x000fe200078e0024 */
[----:B------:R-:W-:Y:S06]  /*2230*/  BRA `(.L_x_30) ;  /* 0x0000000000087947 */ /* 0x000fec0003800000 */
.L_x_31:
[----:B------:R-:W-:Y:S01]  /*2240*/  LOP3.LUT R53, R51, 0x80000, RZ, 0xfc, !PT ;  /* 0x0008000033357812 */ /* 0x000fe200078efcff */
[----:B------:R-:W-:-:S07]  /*2250*/  IMAD.MOV.U32 R52, RZ, RZ, R50 ;  /* 0x000000ffff347224 */ /* 0x000fce00078e0032 */
.L_x_30:
[----:B------:R-:W-:Y:S05]  /*2260*/  BSYNC.RECONVERGENT B1 ;  /* 0x0000000000017941 */ /* 0x000fea0003800200 */
.L_x_28:
[----:B------:R-:W-:Y:S02]  /*2270*/  IMAD.MOV.U32 R10, RZ, RZ, R0 ;  /* 0x000000ffff0a7224 */ /* 0x000fe400078e0000 */
[----:B------:R-:W-:Y:S02]  /*2280*/  IMAD.MOV.U32 R11, RZ, RZ, 0x0 ;  /* 0x00000000ff0b7424 */ /* 0x000fe400078e00ff */
[----:B------:R-:W-:Y:S02]  /*2290*/  IMAD.MOV.U32 R2, RZ, RZ, R52 ;  /* 0x000000ffff027224 */ /* 0x000fe400078e0034 */
[----:B------:R-:W-:Y:S05]  /*22a0*/  RET.REL.NODEC R10 `(_Z13trilaterationmPPfS0_S0_) ;  /* 0xffffffdc0a547950 */ /* 0x000fea0003c3ffff */
        .weak           $__internal_1_$__cuda_sm3x_div_rn_noftz_f32_slowpath
        .type           $__internal_1_$__cuda_sm3x_div_rn_noftz_f32_slowpath,@function
        .size           $__internal_1_$__cuda_sm3x_div_rn_noftz_f32_slowpath,($_Z13trilaterationmPPfS0_S0_$__internal_accurate_pow - $__internal_1_$__cuda_sm3x_div_rn_noftz_f32_slowpath)
$__internal_1_$__cuda_sm3x_div_rn_noftz_f32_slowpath:
[--C-:B------:R-:W-:Y:S01]  /*22b0*/  SHF.R.U32.HI R10, RZ, 0x17, R5.reuse ;  /* 0x00000017ff0a7819 */ /* 0x100fe20000011605 */
[----:B------:R-:W-:Y:S01]  /*22c0*/  BSSY.RECONVERGENT B1, `(.L_x_33) ;  /* 0x0000063000017945 */ /* 0x000fe20003800200 */
[----:B------:R-:W-:Y:S01]  /*22d0*/  SHF.R.U32.HI R36, RZ, 0x17, R0 ;  /* 0x00000017ff247819 */ /* 0x000fe20000011600 */
[----:B------:R-:W-:Y:S01]  /*22e0*/  IMAD.MOV.U32 R39, RZ, RZ, R5 ;  /* 0x000000ffff277224 */ /* 0x000fe200078e0005 */
[----:B------:R-:W-:Y:S02]  /*22f0*/  LOP3.LUT R10, R10, 0xff, RZ, 0xc0, !PT ;  /* 0x000000ff0a0a7812 */ /* 0x000fe400078ec0ff */
[----:B------:R-:W-:-:S03]  /*2300*/  LOP3.LUT R36, R36, 0xff, RZ, 0xc0, !PT ;  /* 0x000000ff24247812 */ /* 0x000fc600078ec0ff */
[----:B------:R-:W-:Y:S02]  /*2310*/  VIADD R37, R10, 0xffffffff ;  /* 0xffffffff0a257836 */ /* 0x000fe40000000000 */
[----:B------:R-:W-:-:S03]  /*2320*/  VIADD R38, R36, 0xffffffff ;  /* 0xffffffff24267836 */ /* 0x000fc60000000000 */
[----:B------:R-:W-:-:S04]  /*2330*/  ISETP.GT.U32.AND P0, PT, R37, 0xfd, PT ;  /* 0x000000fd2500780c */ /* 0x000fc80003f04070 */
[----:B------:R-:W-:-:S13]  /*2340*/  ISETP.GT.U32.OR P0, PT, R38, 0xfd, P0 ;  /* 0x000000fd2600780c */ /* 0x000fda0000704470 */
[----:B------:R-:W-:Y:S01]  /*2350*/  @!P0 IMAD.MOV.U32 R11, RZ, RZ, RZ ;  /* 0x000000ffff0b8224 */ /* 0x000fe200078e00ff */
[----:B------:R-:W-:Y:S06]  /*2360*/  @!P0 BRA `(.L_x_34) ;  /* 0x00000000005c8947 */ /* 0x000fec0003800000 */
[----:B------:R-:W-:Y:S02]  /*2370*/  FSETP.GTU.FTZ.AND P0, PT, |R0|, +INF , PT ;  /* 0x7f8000000000780b */ /* 0x000fe40003f1c200 */
[----:B------:R-:W-:-:S04]  /*2380*/  FSETP.GTU.FTZ.AND P1, PT, |R5|, +INF , PT ;  /* 0x7f8000000500780b */ /* 0x000fc80003f3c200 */
[----:B------:R-:W-:-:S13]  /*2390*/  PLOP3.LUT P0, PT, P0, P1, PT, 0xf8, 0x8f ;  /* 0x00000000008f781c */ /* 0x000fda0000703f70 */
[----:B------:R-:W-:Y:S05]  /*23a0*/  @P0 BRA `(.L_x_35) ;  /* 0x00000004004c0947 */ /* 0x000fea0003800000 */
[----:B------:R-:W-:-:S13]  /*23b0*/  LOP3.LUT P0, RZ, R39, 0x7fffffff, R0, 0xc8, !PT ;  /* 0x7fffffff27ff7812 */ /* 0x000fda000780c800 */
[----:B------:R-:W-:Y:S05]  /*23c0*/  @!P0 BRA `(.L_x_36) ;  /* 0x00000004003c8947 */ /* 0x000fea0003800000 */
[C---:B------:R-:W-:Y:S02]  /*23d0*/  FSETP.NEU.FTZ.AND P0, PT, |R0|.reuse, +INF , PT ;  /* 0x7f8000000000780b */ /* 0x040fe40003f1d200 */
[----:B------:R-:W-:Y:S02]  /*23e0*/  FSETP.NEU.FTZ.AND P2, PT, |R5|, +INF , PT ;  /* 0x7f8000000500780b */ /* 0x000fe40003f5d200 */
[----:B------:R-:W-:-:S11]  /*23f0*/  FSETP.NEU.FTZ.AND P1, PT, |R0|, +INF , PT ;  /* 0x7f8000000000780b */ /* 0x000fd60003f3d200 */
[----:B------:R-:W-:Y:S05]  /*2400*/  @!P2 BRA !P0, `(.L_x_36) ;  /* 0x00000004002ca947 */ /* 0x000fea0004000000 */
[----:B------:R-:W-:-:S04]  /*2410*/  LOP3.LUT P0, RZ, R0, 0x7fffffff, RZ, 0xc0, !PT ;  /* 0x7fffffff00ff7812 */ /* 0x000fc8000780c0ff */
[----:B------:R-:W-:-:S13]  /*2420*/  PLOP3.LUT P0, PT, P2, P0, PT, 0x2f, 0xf2 ;  /* 0x0000000000f2781c */ /* 0x000fda0001700577 */
[----:B------:R-:W-:Y:S05]  /*2430*/  @P0 BRA `(.L_x_37) ;  /* 0x0000000400180947 */ /* 0x000fea0003800000 */
[----:B------:R-:W-:-:S04]  /*2440*/  LOP3.LUT P0, RZ, R39, 0x7fffffff, RZ, 0xc0, !PT ;  /* 0x7fffffff27ff7812 */ /* 0x000fc8000780c0ff */
[----:B------:R-:W-:-:S13]  /*2450*/  PLOP3.LUT P0, PT, P1, P0, PT, 0x2f, 0xf2 ;  /* 0x0000000000f2781c */ /* 0x000fda0000f00577 */
[----:B------:R-:W-:Y:S05]  /*2460*/  @P0 BRA `(.L_x_38) ;  /* 0x0000000400000947 */ /* 0x000fea0003800000 */
[----:B------:R-:W-:Y:S02]  /*2470*/  ISETP.GE.AND P0, PT, R38, RZ, PT ;  /* 0x000000ff2600720c */ /* 0x000fe40003f06270 */
[----:B------:R-:W-:-:S11]  /*2480*/  ISETP.GE.AND P1, PT, R37, RZ, PT ;  /* 0x000000ff2500720c */ /* 0x000fd60003f26270 */
[----:B------:R-:W-:Y:S02]  /*2490*/  @P0 IMAD.MOV.U32 R11, RZ, RZ, RZ ;  /* 0x000000ffff0b0224 */ /* 0x000fe400078e00ff */
[----:B------:R-:W-:Y:S01]  /*24a0*/  @!P0 FFMA R0, R0, 1.84467440737095516160e+19, RZ ;  /* 0x5f80000000008823 */ /* 0x000fe200000000ff */
[----:B------:R-:W-:Y:S02]  /*24b0*/  @!P0 IMAD.MOV.U32 R11, RZ, RZ, -0x40 ;  /* 0xffffffc0ff0b8424 */ /* 0x000fe400078e00ff */
[----:B------:R-:W-:Y:S02]  /*24c0*/  @!P1 FFMA R39, R5, 1.84467440737095516160e+19, RZ ;  /* 0x5f80000005279823 */ /* 0x000fe400000000ff */
[----:B------:R-:W-:-:S07]  /*24d0*/  @!P1 VIADD R11, R11, 0x40 ;  /* 0x000000400b0b9836 */ /* 0x000fce0000000000 */
.L_x_34:
[----:B------:R-:W-:Y:S01]  /*24e0*/  LEA R38, R10, 0xc0800000, 0x17 ;  /* 0xc08000000a267811 */ /* 0x000fe200078eb8ff */
[----:B------:R-:W-:Y:S04]  /*24f0*/  BSSY.RECONVERGENT B2, `(.L_x_39) ;  /* 0x0000036000027945 */ /* 0x000fe80003800200 */
[----:B------:R-:W-:Y:S02]  /*2500*/  IMAD.IADD R44, R39, 0x1, -R38 ;  /* 0x00000001272c7824 */ /* 0x000fe400078e0a26 */
[----:B------:R-:W-:Y:S02]  /*2510*/  VIADD R39, R36, 0xffffff81 ;  /* 0xffffff8124277836 */ /* 0x000fe40000000000 */
[----:B------:R-:W0:Y:S01]  /*2520*/  MUFU.RCP R38, R44 ;  /* 0x0000002c00267308 */ /* 0x000e220000001000 */
[----:B------:R-:W-:Y:S01]  /*2530*/  FADD.FTZ R37, -R44, -RZ ;  /* 0x800000ff2c257221 */ /* 0x000fe20000010100 */
[----:B------:R-:W-:-:S03]  /*2540*/  IMAD R0, R39, -0x800000, R0 ;  /* 0xff80000027007824 */ /* 0x000fc600078e0200 */
[----:B0-----:R-:W-:-:S04]  /*2550*/  FFMA R43, R38, R37, 1 ;  /* 0x3f800000262b7423 */ /* 0x001fc80000000025 */
[----:B------:R-:W-:-:S04]  /*2560*/  FFMA R43, R38, R43, R38 ;  /* 0x0000002b262b7223 */ /* 0x000fc80000000026 */
[----:B------:R-:W-:-:S04]  /*2570*/  FFMA R36, R0, R43, RZ ;  /* 0x0000002b00247223 */ /* 0x000fc800000000ff */
[----:B------:R-:W-:-:S04]  /*2580*/  FFMA R38, R37, R36, R0 ;  /* 0x0000002425267223 */ /* 0x000fc80000000000 */
[----:B------:R-:W-:Y:S01]  /*2590*/  FFMA R38, R43, R38, R36 ;  /* 0x000000262b267223 */ /* 0x000fe20000000024 */
[----:B------:R-:W-:-:S03]  /*25a0*/  IADD3 R36, PT, PT, R39, 0x7f, -R10 ;  /* 0x0000007f27247810 */ /* 0x000fc60007ffe80a */
[----:B------:R-:W-:Y:S02]  /*25b0*/  FFMA R37, R37, R38, R0 ;  /* 0x0000002625257223 */ /* 0x000fe40000000000 */
[----:B------:R-:W-:Y:S02]  /*25c0*/  IMAD.IADD R11, R36, 0x1, R11 ;  /* 0x00000001240b7824 */ /* 0x000fe400078e020b */
[----:B------:R-:W-:-:S05]  /*25d0*/  FFMA R0, R43, R37, R38 ;  /* 0x000000252b007223 */ /* 0x000fca0000000026 */
[----:B------:R-:W-:-:S04]  /*25e0*/  SHF.R.U32.HI R10, RZ, 0x17, R0 ;  /* 0x00000017ff0a7819 */ /* 0x000fc80000011600 */
[----:B------:R-:W-:-:S05]  /*25f0*/  LOP3.LUT R10, R10, 0xff, RZ, 0xc0, !PT ;  /* 0x000000ff0a0a7812 */ /* 0x000fca00078ec0ff */
[----:B------:R-:W-:-:S04]  /*2600*/  IMAD.IADD R10, R10, 0x1, R11 ;  /* 0x000000010a0a7824 */ /* 0x000fc800078e020b */
[----:B------:R-:W-:-:S05]  /*2610*/  VIADD R36, R10, 0xffffffff ;  /* 0xffffffff0a247836 */ /* 0x000fca0000000000 */
[----:B------:R-:W-:-:S13]  /*2620*/  ISETP.GE.U32.AND P0, PT, R36, 0xfe, PT ;  /* 0x000000fe2400780c */ /* 0x000fda0003f06070 */
[----:B------:R-:W-:Y:S05]  /*2630*/  @!P0 BRA `(.L_x_40) ;  /* 0x0000000000808947 */ /* 0x000fea0003800000 */
[----:B------:R-:W-:-:S13]  /*2640*/  ISETP.GT.AND P0, PT, R10, 0xfe, PT ;  /* 0x000000fe0a00780c */ /* 0x000fda0003f04270 */
[----:B------:R-:W-:Y:S05]  /*2650*/  @P0 BRA `(.L_x_41) ;  /* 0x00000000006c0947 */ /* 0x000fea0003800000 */
[----:B------:R-:W-:-:S13]  /*2660*/  ISETP.GE.AND P0, PT, R10, 0x1, PT ;  /* 0x000000010a00780c */ /* 0x000fda0003f06270 */
[----:B------:R-:W-:Y:S05]  /*2670*/  @P0 BRA `(.L_x_42) ;  /* 0x0000000000740947 */ /* 0x000fea0003800000 */
[----:B------:R-:W-:Y:S02]  /*2680*/  ISETP.GE.AND P0, PT, R10, -0x18, PT ;  /* 0xffffffe80a00780c */ /* 0x000fe40003f06270 */
[----:B------:R-:W-:-:S11]  /*2690*/  LOP3.LUT R0, R0, 0x80000000, RZ, 0xc0, !PT ;  /* 0x8000000000007812 */ /* 0x000fd600078ec0ff */
[----:B------:R-:W-:Y:S05]  /*26a0*/  @!P0 BRA `(.L_x_42) ;  /* 0x0000000000688947 */ /* 0x000fea0003800000 */
[CCC-:B------:R-:W-:Y:S01]  /*26b0*/  FFMA.RZ R11, R43.reuse, R37.reuse, R38.reuse ;  /* 0x000000252b0b7223 */ /* 0x1c0fe2000000c026 */
[CCC-:B------:R-:W-:Y:S01]  /*26c0*/  FFMA.RP R36, R43.reuse, R37.reuse, R38.reuse ;  /* 0x000000252b247223 */ /* 0x1c0fe20000008026 */
[----:B------:R-:W-:Y:S01]  /*26d0*/  FFMA.RM R37, R43, R37, R38 ;  /* 0x000000252b257223 */ /* 0x000fe20000004026 */
[C---:B------:R-:W-:Y:S01]  /*26e0*/  VIADD R38, R10.reuse, 0x20 ;  /* 0x000000200a267836 */ /* 0x040fe20000000000 */
[C---:B------:R-:W-:Y:S02]  /*26f0*/  ISETP.NE.AND P2, PT, R10.reuse, RZ, PT ;  /* 0x000000ff0a00720c */ /* 0x040fe40003f45270 */
[----:B------:R-:W-:Y:S02]  /*2700*/  LOP3.LUT R11, R11, 0x7fffff, RZ, 0xc0, !PT ;  /* 0x007fffff0b0b7812 */ /* 0x000fe400078ec0ff */
[----:B------:R-:W-:Y:S01]  /*2710*/  ISETP.NE.AND P1, PT, R10, RZ, PT ;  /* 0x000000ff0a00720c */ /* 0x000fe20003f25270 */
[----:B------:R-:W-:Y:S01]  /*2720*/  IMAD.MOV R10, RZ, RZ, -R10 ;  /* 0x000000ffff0a7224 */ /* 0x000fe200078e0a0a */
[----:B------:R-:W-:-:S02]  /*2730*/  LOP3.LUT R11, R11, 0x800000, RZ, 0xfc, !PT ;  /* 0x008000000b0b7812 */ /* 0x000fc400078efcff */
[----:B------:R-:W-:Y:S02]  /*2740*/  FSETP.NEU.FTZ.AND P0, PT, R36, R37, PT ;  /* 0x000000252400720b */ /* 0x000fe40003f1d000 */
[----:B------:R-:W-:Y:S02]  /*2750*/  SHF.L.U32 R38, R11, R38, RZ ;  /* 0x000000260b267219 */ /* 0x000fe400000006ff */
[----:B------:R-:W-:Y:S02]  /*2760*/  SEL R10, R10, RZ, P2 ;  /* 0x000000ff0a0a7207 */ /* 0x000fe40001000000 */
[----:B------:R-:W-:Y:S02]  /*2770*/  ISETP.NE.AND P1, PT, R38, RZ, P1 ;  /* 0x000000ff2600720c */ /* 0x000fe40000f25270 */
[----:B------:R-:W-:Y:S02]  /*2780*/  SHF.R.U32.HI R11, RZ, R10, R11 ;  /* 0x0000000aff0b7219 */ /* 0x000fe4000001160b */
[----:B------:R-:W-:-:S02]  /*2790*/  PLOP3.LUT P0, PT, P0, P1, PT, 0xf8, 0x8f ;  /* 0x00000000008f781c */ /* 0x000fc40000703f70 */
[----:B------:R-:W-:Y:S02]  /*27a0*/  SHF.R.U32.HI R10, RZ, 0x1, R11 ;  /* 0x00000001ff0a7819 */ /* 0x000fe4000001160b */
[----:B------:R-:W-:-:S04]  /*27b0*/  SEL R37, RZ, 0x1, !P0 ;  /* 0x00000001ff257807 */ /* 0x000fc80004000000 */
[----:B------:R-:W-:-:S04]  /*27c0*/  LOP3.LUT R36, R37, 0x1, R10, 0xf8, !PT ;  /* 0x0000000125247812 */ /* 0x000fc800078ef80a */
[----:B------:R-:W-:-:S05]  /*27d0*/  LOP3.LUT R11, R36, R11, RZ, 0xc0, !PT ;  /* 0x0000000b240b7212 */ /* 0x000fca00078ec0ff */
[----:B------:R-:W-:-:S05]  /*27e0*/  IMAD.IADD R11, R10, 0x1, R11 ;  /* 0x000000010a0b7824 */ /* 0x000fca00078e020b */
[----:B------:R-:W-:Y:S01]  /*27f0*/  LOP3.LUT R0, R11, R0, RZ, 0xfc, !PT ;  /* 0x000000000b007212 */ /* 0x000fe200078efcff */
[----:B------:R-:W-:Y:S06]  /*2800*/  BRA `(.L_x_42) ;  /* 0x0000000000107947 */ /* 0x000fec0003800000 */
.L_x_41:
[----:B------:R-:W-:-:S04]  /*2810*/  LOP3.LUT R0, R0, 0x80000000, RZ, 0xc0, !PT ;  /* 0x8000000000007812 */ /* 0x000fc800078ec0ff */
[----:B------:R-:W-:Y:S01]  /*2820*/  LOP3.LUT R0, R0, 0x7f800000, RZ, 0xfc, !PT ;  /* 0x7f80000000007812 */ /* 0x000fe200078efcff */
[----:B------:R-:W-:Y:S06]  /*2830*/  BRA `(.L_x_42) ;  /* 0x0000000000047947 */ /* 0x000fec0003800000 */
.L_x_40:
[----:B------:R-:W-:-:S07]  /*2840*/  IMAD R0, R11, 0x800000, R0 ;  /* 0x008000000b007824 */ /* 0x000fce00078e0200 */
.L_x_42:
[----:B------:R-:W-:Y:S05]  /*2850*/  BSYNC.RECONVERGENT B2 ;  /* 0x0000000000027941 */ /* 0x000fea0003800200 */
.L_x_39:
[----:B------:R-:W-:Y:S05]  /*2860*/  BRA `(.L_x_43) ;  /* 0x0000000000207947 */ /* 0x000fea0003800000 */
.L_x_38:
[----:B------:R-:W-:-:S04]  /*2870*/  LOP3.LUT R0, R39, 0x80000000, R0, 0x48, !PT ;  /* 0x8000000027007812 */ /* 0x000fc800078e4800 */
[----:B------:R-:W-:Y:S01]  /*2880*/  LOP3.LUT R0, R0, 0x7f800000, RZ, 0xfc, !PT ;  /* 0x7f80000000007812 */ /* 0x000fe200078efcff */
[----:B------:R-:W-:Y:S06]  /*2890*/  BRA `(.L_x_43) ;  /* 0x0000000000147947 */ /* 0x000fec0003800000 */
.L_x_37:
[----:B------:R-:W-:Y:S01]  /*28a0*/  LOP3.LUT R0, R39, 0x80000000, R0, 0x48, !PT ;  /* 0x8000000027007812 */ /* 0x000fe200078e4800 */
[----:B------:R-:W-:Y:S06]  /*28b0*/  BRA `(.L_x_43) ;  /* 0x00000000000c7947 */ /* 0x000fec0003800000 */
.L_x_36:
[----:B------:R-:W0:Y:S01]  /*28c0*/  MUFU.RSQ R0, -QNAN ;  /* 0xffc0000000007908 */ /* 0x000e220000001400 */
[----:B------:R-:W-:Y:S05]  /*28d0*/  BRA `(.L_x_43) ;  /* 0x0000000000047947 */ /* 0x000fea0003800000 */
.L_x_35:
[----:B------:R-:W-:-:S07]  /*28e0*/  FADD.FTZ R0, R0, R5 ;  /* 0x0000000500007221 */ /* 0x000fce0000010000 */
.L_x_43:
[----:B------:R-:W-:Y:S05]  /*28f0*/  BSYNC.RECONVERGENT B1 ;  /* 0x0000000000017941 */ /* 0x000fea0003800200 */
.L_x_33:
[----:B------:R-:W-:Y:S02]  /*2900*/  IMAD.MOV.U32 R10, RZ, RZ, R4 ;  /* 0x000000ffff0a7224 */ /* 0x000fe400078e0004 */
[----:B------:R-:W-:-:S04]  /*2910*/  IMAD.MOV.U32 R11, RZ, RZ, 0x0 ;  /* 0x00000000ff0b7424 */ /* 0x000fc800078e00ff */
[----:B0-----:R-:W-:Y:S05]  /*2920*/  RET.REL.NODEC R10 `(_Z13trilaterationmPPfS0_S0_) ;  /* 0xffffffd40ab47950 */ /* 0x001fea0003c3ffff */
        .type           $_Z13trilaterationmPPfS0_S0_$__internal_accurate_pow,@function
        .size           $_Z13trilaterationmPPfS0_S0_$__internal_accurate_pow,(.L_x_48 - $_Z13trilaterationmPPfS0_S0_$__internal_accurate_pow)
$_Z13trilaterationmPPfS0_S0_$__internal_accurate_pow:
[----:B------:R-:W-:Y:S01]  /*2930*/  ISETP.GT.U32.AND P6, PT, R17, 0xfffff, PT ;  /* 0x000fffff1100780c */ /* 0x000fe20003fc4070 */
[----:B------:R-:W-:Y:S01]  /*2940*/  IMAD.MOV.U32 R16, RZ, RZ, R32 ;  /* 0x000000ffff107224 */ /* 0x000fe200078e0020 */
[----:B------:R-:W-:Y:S01]  /*2950*/  SHF.R.U32.HI R18, RZ, 0x14, R17 ;  /* 0x00000014ff127819 */ /* 0x000fe20000011611 */
[----:B------:R-:W-:Y:S01]  /*2960*/  IMAD.MOV.U32 R26, RZ, RZ, RZ ;  /* 0x000000ffff1a7224 */ /* 0x000fe200078e00ff */
[----:B------:R-:W-:Y:S01]  /*2970*/  UMOV UR6, 0x7d2cafe2 ;  /* 0x7d2cafe200067882 */ /* 0x000fe20000000000 */
[----:B------:R-:W-:Y:S01]  /*2980*/  UMOV UR7, 0x3eb0f5ff ;  /* 0x3eb0f5ff00077882 */ /* 0x000fe20000000000 */
[----:B------:R-:W-:Y:S01]  /*2990*/  UMOV UR8, 0x3b39803f ;  /* 0x3b39803f00087882 */ /* 0x000fe20000000000 */
[----:B------:R-:W-:-:S06]  /*29a0*/  UMOV UR9, 0x3c7abc9e ;  /* 0x3c7abc9e00097882 */ /* 0x000fcc0000000000 */
[----:B------:R-:W-:Y:S01]  /*29b0*/  @!P6 DMUL R20, R16, 1.80143985094819840000e+16 ;  /* 0x435000001014e828 */ /* 0x000fe20000000000 */
[----:B------:R-:W-:-:S09]  /*29c0*/  IMAD.MOV.U32 R16, RZ, RZ, R17 ;  /* 0x000000ffff107224 */ /* 0x000fd200078e0011 */
[----:B------:R-:W-:Y:S01]  /*29d0*/  @!P6 IMAD.MOV.U32 R16, RZ, RZ, R21 ;  /* 0x000000ffff10e224 */ /* 0x000fe200078e0015 */
[----:B------:R-:W-:Y:S01]  /*29e0*/  @!P6 LEA.HI R18, R21, 0xffffffca, RZ, 0xc ;  /* 0xffffffca1512e811 */ /* 0x000fe200078f60ff */
[----:B------:R-:W-:Y:S02]  /*29f0*/  @!P6 IMAD.MOV.U32 R32, RZ, RZ, R20 ;  /* 0x000000ffff20e224 */ /* 0x000fe400078e0014 */
[----:B------:R-:W-:Y:S01]  /*2a00*/  IMAD.MOV.U32 R20, RZ, RZ, 0x41ad3b5a ;  /* 0x41ad3b5aff147424 */ /* 0x000fe200078e00ff */
[----:B------:R-:W-:Y:S01]  /*2a10*/  LOP3.LUT R16, R16, 0x800fffff, RZ, 0xc0, !PT ;  /* 0x800fffff10107812 */ /* 0x000fe200078ec0ff */
[----:B------:R-:W-:Y:S02]  /*2a20*/  VIADD R43, R18, 0xfffffc01 ;  /* 0xfffffc01122b7836 */ /* 0x000fe40000000000 */
[----:B------:R-:W-:Y:S01]  /*2a30*/  IMAD.MOV.U32 R21, RZ, RZ, 0x3ed0f5d2 ;  /* 0x3ed0f5d2ff157424 */ /* 0x000fe200078e00ff */
[----:B------:R-:W-:-:S04]  /*2a40*/  LOP3.LUT R33, R16, 0x3ff00000, RZ, 0xfc, !PT ;  /* 0x3ff0000010217812 */ /* 0x000fc800078efcff */
[----:B------:R-:W-:-:S13]  /*2a50*/  ISETP.GE.U32.AND P6, PT, R33, 0x3ff6a09f, PT ;  /* 0x3ff6a09f2100780c */ /* 0x000fda0003fc6070 */
[----:B------:R-:W-:Y:S02]  /*2a60*/  @P6 VIADD R17, R33, 0xfff00000 ;  /* 0xfff0000021116836 */ /* 0x000fe40000000000 */
[----:B------:R-:W-:Y:S02]  /*2a70*/  @P6 VIADD R43, R18, 0xfffffc02 ;  /* 0xfffffc02122b6836 */ /* 0x000fe40000000000 */
[----:B------:R-:W-:-:S06]  /*2a80*/  @P6 IMAD.MOV.U32 R33, RZ, RZ, R17 ;  /* 0x000000ffff216224 */ /* 0x000fcc00078e0011 */
[C---:B------:R-:W-:Y:S02]  /*2a90*/  DADD R18, R32.reuse, 1 ;  /* 0x3ff0000020127429 */ /* 0x040fe40000000000 */
[----:B------:R-:W-:-:S04]  /*2aa0*/  DADD R32, R32, -1 ;  /* 0xbff0000020207429 */ /* 0x000fc80000000000 */
[----:B------:R-:W0:Y:S02]  /*2ab0*/  MUFU.RCP64H R27, R19 ;  /* 0x00000013001b7308 */ /* 0x000e240000001800 */
[----:B0-----:R-:W-:-:S08]  /*2ac0*/  DFMA R16, -R18, R26, 1 ;  /* 0x3ff000001210742b */ /* 0x001fd0000000011a */
[----:B------:R-:W-:-:S08]  /*2ad0*/  DFMA R16, R16, R16, R16 ;  /* 0x000000101010722b */ /* 0x000fd00000000010 */
[----:B------:R-:W-:-:S08]  /*2ae0*/  DFMA R26, R26, R16, R26 ;  /* 0x000000101a1a722b */ /* 0x000fd0000000001a */
[----:B------:R-:W-:-:S08]  /*2af0*/  DMUL R16, R32, R26 ;  /* 0x0000001a20107228 */ /* 0x000fd00000000000 */
[----:B------:R-:W-:-:S08]  /*2b00*/  DFMA R16, R32, R26, R16 ;  /* 0x0000001a2010722b */ /* 0x000fd00000000010 */
[----:B------:R-:W-:Y:S02]  /*2b10*/  DMUL R30, R16, R16 ;  /* 0x00000010101e7228 */ /* 0x000fe40000000000 */
[----:B------:R-:W-:-:S06]  /*2b20*/  DADD R24, R32, -R16 ;  /* 0x0000000020187229 */ /* 0x000fcc0000000810 */
[----:B------:R-:W-:Y:S01]  /*2b30*/  DFMA R18, R30, UR6, R20 ;  /* 0x000000061e127c2b */ /* 0x000fe20008000014 */
[----:B------:R-:W-:Y:S01]  /*2b40*/  UMOV UR6, 0x75488a3f ;  /* 0x75488a3f00067882 */ /* 0x000fe20000000000 */
[----:B------:R-:W-:Y:S01]  /*2b50*/  UMOV UR7, 0x3ef3b20a ;  /* 0x3ef3b20a00077882 */ /* 0x000fe20000000000 */
[----:B------:R-:W-:Y:S02]  /*2b60*/  DADD R24, R24, R24 ;  /* 0x0000000018187229 */ /* 0x000fe40000000018 */
[----:B------:R-:W-:-:S03]  /*2b70*/  DMUL R20, R16, R16 ;  /* 0x0000001010147228 */ /* 0x000fc60000000000 */
[----:B------:R-:W-:Y:S01]  /*2b80*/  DFMA R18, R30, R18, UR6 ;  /* 0x000000061e127e2b */ /* 0x000fe20008000012 */
[----:B------:R-:W-:Y:S01]  /*2b90*/  UMOV UR6, 0xe4faecd5 ;  /* 0xe4faecd500067882 */ /* 0x000fe20000000000 */
[----:B------:R-:W-:Y:S01]  /*2ba0*/  UMOV UR7, 0x3f1745cd ;  /* 0x3f1745cd00077882 */ /* 0x000fe20000000000 */
[----:B------:R-:W-:-:S05]  /*2bb0*/  DFMA R24, R32, -R16, R24 ;  /* 0x800000102018722b */ /* 0x000fca0000000018 */
[----:B------:R-:W-:Y:S01]  /*2bc0*/  DFMA R18, R30, R18, UR6 ;  /* 0x000000061e127e2b */ /* 0x000fe20008000012 */
[----:B------:R-:W-:Y:S01]  /*2bd0*/  UMOV UR6, 0x258a578b ;  /* 0x258a578b00067882 */ /* 0x000fe20000000000 */
[----:B------:R-:W-:Y:S01]  /*2be0*/  UMOV UR7, 0x3f3c71c7 ;  /* 0x3f3c71c700077882 */ /* 0x000fe20000000000 */
[----:B------:R-:W-:-:S05]  /*2bf0*/  DMUL R24, R26, R24 ;  /* 0x000000181a187228 */ /* 0x000fca0000000000 */
[----:B------:R-:W-:Y:S01]  /*2c00*/  DFMA R18, R30, R18, UR6 ;  /* 0x000000061e127e2b */ /* 0x000fe20008000012 */
[----:B------:R-:W-:Y:S01]  /*2c10*/  UMOV UR6, 0x9242b910 ;  /* 0x9242b91000067882 */ /* 0x000fe20000000000 */
[----:B------:R-:W-:-:S03]  /*2c20*/  UMOV UR7, 0x3f624924 ;  /* 0x3f62492400077882 */ /* 0x000fc60000000000 */
[----:B------:R-:W-:Y:S02]  /*2c30*/  VIADD R33, R25, 0x100000 ;  /* 0x0010000019217836 */ /* 0x000fe40000000000 */
[----:B------:R-:W-:Y:S01]  /*2c40*/  IMAD.MOV.U32 R32, RZ, RZ, R24 ;  /* 0x000000ffff207224 */ /* 0x000fe200078e0018 */
[----:B------:R-:W-:Y:S01]  /*2c50*/  DFMA R18, R30, R18, UR6 ;  /* 0x000000061e127e2b */ /* 0x000fe20008000012 */
[----:B------:R-:W-:Y:S01]  /*2c60*/  UMOV UR6, 0x99999dfb ;  /* 0x99999dfb00067882 */ /* 0x000fe20000000000 */
[----:B------:R-:W-:-:S06]  /*2c70*/  UMOV UR7, 0x3f899999 ;  /* 0x3f89999900077882 */ /* 0x000fcc0000000000 */
[----:B------:R-:W-:Y:S01]  /*2c80*/  DFMA R28, R30, R18, UR6 ;  /* 0x000000061e1c7e2b */ /* 0x000fe20008000012 */
[----:B------:R-:W-:Y:S01]  /*2c90*/  UMOV UR6, 0x55555555 ;  /* 0x5555555500067882 */ /* 0x000fe20000000000 */
[----:B------:R-:W-:-:S06]  /*2ca0*/  UMOV UR7, 0x3fb55555 ;  /* 0x3fb5555500077882 */ /* 0x000fcc0000000000 */
[----:B------:R-:W-:-:S08]  /*2cb0*/  DFMA R18, R30, R28, UR6 ;  /* 0x000000061e127e2b */ /* 0x000fd0000800001c */
[----:B------:R-:W-:Y:S01]  /*2cc0*/  DADD R22, -R18, UR6 ;  /* 0x0000000612167e29 */ /* 0x000fe20008000100 */
[----:B------:R-:W-:Y:S01]  /*2cd0*/  UMOV UR6, 0xb9e7b0 ;  /* 0x00b9e7b000067882 */ /* 0x000fe20000000000 */
[----:B------:R-:W-:-:S06]  /*2ce0*/  UMOV UR7, 0x3c46a4cb ;  /* 0x3c46a4cb00077882 */ /* 0x000fcc0000000000 */
[----:B------:R-:W-:Y:S02]  /*2cf0*/  DFMA R28, R30, R28, R22 ;  /* 0x0000001c1e1c722b */ /* 0x000fe40000000016 */
[C---:B------:R-:W-:Y:S02]  /*2d00*/  DMUL R22, R16.reuse, R20 ;  /* 0x0000001410167228 */ /* 0x040fe40000000000 */
[----:B------:R-:W-:-:S04]  /*2d10*/  DFMA R30, R16, R16, -R20 ;  /* 0x00000010101e722b */ /* 0x000fc80000000814 */
[----:B------:R-:W-:Y:S01]  /*2d20*/  DADD R26, R28, -UR6 ;  /* 0x800000061c1a7e29 */ /* 0x000fe20008000000 */
[----:B------:R-:W-:Y:S01]  /*2d30*/  UMOV UR6, 0x80000000 ;  /* 0x8000000000067882 */ /* 0x000fe20000000000 */
[C---:B------:R-:W-:Y:S01]  /*2d40*/  DFMA R28, R16.reuse, R20, -R22 ;  /* 0x00000014101c722b */ /* 0x040fe20000000816 */
[----:B------:R-:W-:Y:S01]  /*2d50*/  UMOV UR7, 0x43300000 ;  /* 0x4330000000077882 */ /* 0x000fe20000000000 */
[----:B------:R-:W-:-:S04]  /*2d60*/  DFMA R30, R16, R32, R30 ;  /* 0x00000020101e722b */ /* 0x000fc8000000001e */
[----:B------:R-:W-:Y:S02]  /*2d70*/  DADD R36, R18, R26 ;  /* 0x0000000012247229 */ /* 0x000fe4000000001a */
[----:B------:R-:W-:-:S06]  /*2d80*/  DFMA R28, R24, R20, R28 ;  /* 0x00000014181c722b */ /* 0x000fcc000000001c */
[----:B------:R-:W-:Y:S02]  /*2d90*/  DMUL R20, R36, R22 ;  /* 0x0000001624147228 */ /* 0x000fe40000000000 */
[----:B------:R-:W-:Y:S02]  /*2da0*/  DFMA R28, R16, R30, R28 ;  /* 0x0000001e101c722b */ /* 0x000fe4000000001c */
[----:B------:R-:W-:-:S04]  /*2db0*/  DADD R30, R18, -R36 ;  /* 0x00000000121e7229 */ /* 0x000fc80000000824 */
[----:B------:R-:W-:-:S04]  /*2dc0*/  DFMA R18, R36, R22, -R20 ;  /* 0x000000162412722b */ /* 0x000fc80000000814 */
[----:B------:R-:W-:-:S04]  /*2dd0*/  DADD R30, R26, R30 ;  /* 0x000000001a1e7229 */ /* 0x000fc8000000001e */
[----:B------:R-:W-:-:S08]  /*2de0*/  DFMA R18, R36, R28, R18 ;  /* 0x0000001c2412722b */ /* 0x000fd00000000012 */
[----:B------:R-:W-:-:S08]  /*2df0*/  DFMA R30, R30, R22, R18 ;  /* 0x000000161e1e722b */ /* 0x000fd00000000012 */
[----:B------:R-:W-:-:S08]  /*2e00*/  DADD R18, R20, R30 ;  /* 0x0000000014127229 */ /* 0x000fd0000000001e */
[--C-:B------:R-:W-:Y:S02]  /*2e10*/  DADD R22, R16, R18.reuse ;  /* 0x0000000010167229 */ /* 0x100fe40000000012 */
[----:B------:R-:W-:-:S06]  /*2e20*/  DADD R20, R20, -R18 ;  /* 0x0000000014147229 */ /* 0x000fcc0000000812 */
[----:B------:R-:W-:Y:S02]  /*2e30*/  DADD R16, R16, -R22 ;  /* 0x0000000010107229 */ /* 0x000fe40000000816 */
[----:B------:R-:W-:-:S06]  /*2e40*/  DADD R20, R30, R20 ;  /* 0x000000001e147229 */ /* 0x000fcc0000000014 */
[----:B------:R-:W-:Y:S01]  /*2e50*/  DADD R16, R18, R16 ;  /* 0x0000000012107229 */ /* 0x000fe20000000010 */
[----:B------:R-:W-:Y:S01]  /*2e60*/  LOP3.LUT R18, R43, 0x80000000, RZ, 0x3c, !PT ;  /* 0x800000002b127812 */ /* 0x000fe200078e3cff */
[----:B------:R-:W-:-:S06]  /*2e70*/  IMAD.MOV.U32 R19, RZ, RZ, 0x43300000 ;  /* 0x43300000ff137424 */ /* 0x000fcc00078e00ff */
[----:B------:R-:W-:Y:S02]  /*2e80*/  DADD R16, R20, R16 ;  /* 0x0000000014107229 */ /* 0x000fe40000000010 */
[----:B------:R-:W-:Y:S01]  /*2e90*/  DADD R18, R18, -UR6 ;  /* 0x8000000612127e29 */ /* 0x000fe20008000000 */
[----:B------:R-:W-:Y:S01]  /*2ea0*/  UMOV UR6, 0xfefa39ef ;  /* 0xfefa39ef00067882 */ /* 0x000fe20000000000 */
[----:B------:R-:W-:-:S04]  /*2eb0*/  UMOV UR7, 0x3fe62e42 ;  /* 0x3fe62e4200077882 */ /* 0x000fc80000000000 */
[----:B------:R-:W-:-:S08]  /*2ec0*/  DADD R24, R24, R16 ;  /* 0x0000000018187229 */ /* 0x000fd00000000010 */
[----:B------:R-:W-:-:S08]  /*2ed0*/  DADD R20, R22, R24 ;  /* 0x0000000016147229 */ /* 0x000fd00000000018 */
[--C-:B------:R-:W-:Y:S02]  /*2ee0*/  DFMA R16, R18, UR6, R20.reuse ;  /* 0x0000000612107c2b */ /* 0x100fe40008000014 */
[----:B------:R-:W-:-:S06]  /*2ef0*/  DADD R26, R22, -R20 ;  /* 0x00000000161a7229 */ /* 0x000fcc0000000814 */
[----:B------:R-:W-:Y:S02]  /*2f00*/  DFMA R22, R18, -UR6, R16 ;  /* 0x8000000612167c2b */ /* 0x000fe40008000010 */
[----:B------:R-:W-:-:S06]  /*2f10*/  DADD R26, R24, R26 ;  /* 0x00000000181a7229 */ /* 0x000fcc000000001a */
[----:B------:R-:W-:-:S08]  /*2f20*/  DADD R22, -R20, R22 ;  /* 0x0000000014167229 */ /* 0x000fd00000000116 */
[----:B------:R-:W-:-:S08]  /*2f30*/  DADD R22, R26, -R22 ;  /* 0x000000001a167229 */ /* 0x000fd00000000816 */
[----:B------:R-:W-:-:S08]  /*2f40*/  DFMA R22, R18, UR8, R22 ;  /* 0x0000000812167c2b */ /* 0x000fd00008000016 */
[----:B------:R-:W-:-:S08]  /*2f50*/  DADD R18, R16, R22 ;  /* 0x0000000010127229 */ /* 0x000fd00000000016 */
[----:B------:R-:W-:Y:S02]  /*2f60*/  DADD R16, R16, -R18 ;  /* 0x0000000010107229 */ /* 0x000fe40000000812 */
[----:B------:R-:W-:-:S06]  /*2f70*/  DMUL R24, R18, 2 ;  /* 0x4000000012187828 */ /* 0x000fcc0000000000 */
[----:B------:R-:W-:Y:S02]  /*2f80*/  DADD R16, R22, R16 ;  /* 0x0000000016107229 */ /* 0x000fe40000000010 */
[----:B------:R-:W-:Y:S01]  /*2f90*/  DFMA R20, R18, 2, -R24 ;  /* 0x400000001214782b */ /* 0x000fe20000000818 */
[----:B------:R-:W-:Y:S02]  /*2fa0*/  IMAD.MOV.U32 R18, RZ, RZ, 0x652b82fe ;  /* 0x652b82feff127424 */ /* 0x000fe400078e00ff */
[----:B------:R-:W-:-:S05]  /*2fb0*/  IMAD.MOV.U32 R19, RZ, RZ, 0x3ff71547 ;  /* 0x3ff71547ff137424 */ /* 0x000fca00078e00ff */
[----:B------:R-:W-:-:S08]  /*2fc0*/  DFMA R20, R16, 2, R20 ;  /* 0x400000001014782b */ /* 0x000fd00000000014 */
[----:B------:R-:W-:-:S08]  /*2fd0*/  DADD R16, R24, R20 ;  /* 0x0000000018107229 */ /* 0x000fd00000000014 */
[----:B------:R-:W-:Y:S02]  /*2fe0*/  DFMA R18, R16, R18, 6.75539944105574400000e+15 ;  /* 0x433800001012742b */ /* 0x000fe40000000012 */
[----:B------:R-:W-:-:S06]  /*2ff0*/  FSETP.GEU.AND P6, PT, |R17|, 4.1917929649353027344, PT ;  /* 0x4086232b1100780b */ /* 0x000fcc0003fce200 */
[----:B------:R-:W-:-:S08]  /*3000*/  DADD R22, R18, -6.75539944105574400000e+15 ;  /* 0xc338000012167429 */ /* 0x000fd00000000000 */
[----:B------:R-:W-:Y:S01]  /*3010*/  DFMA R26, R22, -UR6, R16 ;  /* 0x80000006161a7c2b */ /* 0x000fe20008000010 */
[----:B------:R-:W-:Y:S01]  /*3020*/  UMOV UR6, 0x3b39803f ;  /* 0x3b39803f00067882 */ /* 0x000fe20000000000 */
[----:B------:R-:W-:-:S06]  /*3030*/  UMOV UR7, 0x3c7abc9e ;  /* 0x3c7abc9e00077882 */ /* 0x000fcc0000000000 */
[----:B------:R-:W-:Y:S01]  /*3040*/  DFMA R22, R22, -UR6, R26 ;  /* 0x8000000616167c2b */ /* 0x000fe2000800001a */
[----:B------:R-:W-:Y:S01]  /*3050*/  UMOV UR6, 0x69ce2bdf ;  /* 0x69ce2bdf00067882 */ /* 0x000fe20000000000 */
[----:B------:R-:W-:Y:S01]  /*3060*/  IMAD.MOV.U32 R26, RZ, RZ, -0x35dec16 ;  /* 0xfca213eaff1a7424 */ /* 0x000fe200078e00ff */
[----:B------:R-:W-:Y:S01]  /*3070*/  UMOV UR7, 0x3e5ade15 ;  /* 0x3e5ade1500077882 */ /* 0x000fe20000000000 */
[----:B------:R-:W-:-:S06]  /*3080*/  IMAD.MOV.U32 R27, RZ, RZ, 0x3e928af3 ;  /* 0x3e928af3ff1b7424 */ /* 0x000fcc00078e00ff */
[----:B------:R-:W-:Y:S01]  /*3090*/  DFMA R26, R22, UR6, R26 ;  /* 0x00000006161a7c2b */ /* 0x000fe2000800001a */
[----:B------:R-:W-:Y:S01]  /*30a0*/  UMOV UR6, 0x62401315 ;  /* 0x6240131500067882 */ /* 0x000fe20000000000 */
[----:B------:R-:W-:-:S06]  /*30b0*/  UMOV UR7, 0x3ec71dee ;  /* 0x3ec71dee00077882 */ /* 0x000fcc0000000000 */
[----:B------:R-:W-:Y:S01]  /*30c0*/  DFMA R26, R22, R26, UR6 ;  /* 0x00000006161a7e2b */ /* 0x000fe2000800001a */
        /* <DEDUP_REMOVED lines=20> */
[----:B------:R-:W-:-:S08]  /*3210*/  DFMA R26, R22, R26, UR6 ;  /* 0x00000006161a7e2b */ /* 0x000fd0000800001a */
[----:B------:R-:W-:-:S08]  /*3220*/  DFMA R26, R22, R26, 1 ;  /* 0x3ff00000161a742b */ /* 0x000fd0000000001a */
[----:B------:R-:W-:Y:S02]  /*3230*/  DFMA R22, R22, R26, 1 ;  /* 0x3ff000001616742b */ /* 0x000fe4000000001a */
[----:B------:R-:W-:-:S08]  /*3240*/  DADD R26, R24, -R16 ;  /* 0x00000000181a7229 */ /* 0x000fd00000000810 */
[----:B------:R-:W-:Y:S01]  /*3250*/  DADD R20, R20, R26 ;  /* 0x0000000014147229 */ /* 0x000fe2000000001a */
[----:B------:R-:W-:Y:S02]  /*3260*/  IMAD R25, R18, 0x100000, R23 ;  /* 0x0010000012197824 */ /* 0x000fe400078e0217 */
[----:B------:R-:W-:Y:S01]  /*3270*/  IMAD.MOV.U32 R24, RZ, RZ, R22 ;  /* 0x000000ffff187224 */ /* 0x000fe200078e0016 */
[----:B------:R-:W-:Y:S07]  /*3280*/  @!P6 BRA `(.L_x_44) ;  /* 0x000000000030e947 */ /* 0x000fee0003800000 */
[C---:B------:R-:W-:Y:S02]  /*3290*/  DADD R24, R16.reuse, +INF ;  /* 0x7ff0000010187429 */ /* 0x040fe40000000000 */
[----:B------:R-:W-:-:S08]  /*32a0*/  DSETP.GEU.AND P6, PT, R16, RZ, PT ;  /* 0x000000ff1000722a */ /* 0x000fd00003fce000 */
[----:B------:R-:W-:Y:S02]  /*32b0*/  FSEL R24, R24, RZ, P6 ;  /* 0x000000ff18187208 */ /* 0x000fe40003000000 */
[----:B------:R-:W-:Y:S02]  /*32c0*/  FSEL R25, R25, RZ, P6 ;  /* 0x000000ff19197208 */ /* 0x000fe40003000000 */
[----:B------:R-:W-:-:S13]  /*32d0*/  FSETP.GEU.AND P6, PT, |R17|, 4.2275390625, PT ;  /* 0x408748001100780b */ /* 0x000fda0003fce200 */
[----:B------:R-:W-:-:S04]  /*32e0*/  @!P6 LEA.HI R16, R18, R18, RZ, 0x1 ;  /* 0x000000121210e211 */ /* 0x000fc800078f08ff */
[----:B------:R-:W-:-:S05]  /*32f0*/  @!P6 SHF.R.S32.HI R17, RZ, 0x1, R16 ;  /* 0x00000001ff11e819 */ /* 0x000fca0000011410 */
[----:B------:R-:W-:Y:S02]  /*3300*/  @!P6 IMAD.IADD R16, R18, 0x1, -R17 ;  /* 0x000000011210e824 */ /* 0x000fe400078e0a11 */
[----:B------:R-:W-:-:S03]  /*3310*/  @!P6 IMAD R23, R17, 0x100000, R23 ;  /* 0x001000001117e824 */ /* 0x000fc600078e0217 */
[----:B------:R-:W-:Y:S01]  /*3320*/  @!P6 LEA R17, R16, 0x3ff00000, 0x14 ;  /* 0x3ff000001011e811 */ /* 0x000fe200078ea0ff */
[----:B------:R-:W-:-:S06]  /*3330*/  @!P6 IMAD.MOV.U32 R16, RZ, RZ, RZ ;  /* 0x000000ffff10e224 */ /* 0x000fcc00078e00ff */
[----:B------:R-:W-:-:S11]  /*3340*/  @!P6 DMUL R24, R22, R16 ;  /* 0x000000101618e228 */ /* 0x000fd60000000000 */
.L_x_44:
[----:B------:R-:W-:Y:S01]  /*3350*/  DFMA R20, R20, R24, R24 ;  /* 0x000000181414722b */ /* 0x000fe20000000018 */
[----:B------:R-:W-:Y:S01]  /*3360*/  IMAD.MOV.U32 R18, RZ, RZ, R0 ;  /* 0x000000ffff127224 */ /* 0x000fe200078e0000 */
[----:B------:R-:W-:Y:S01]  /*3370*/  DSETP.NEU.AND P6, PT, |R24|, +INF , PT ;  /* 0x7ff000001800742a */ /* 0x000fe20003fcd200 */
[----:B------:R-:W-:-:S07]  /*3380*/  IMAD.MOV.U32 R19, RZ, RZ, 0x0 ;  /* 0x00000000ff137424 */ /* 0x000fce00078e00ff */
[----:B------:R-:W-:Y:S02]  /*3390*/  FSEL R16, R24, R20, !P6 ;  /* 0x0000001418107208 */ /* 0x000fe40007000000 */
[----:B------:R-:W-:Y:S01]  /*33a0*/  FSEL R24, R25, R21, !P6 ;  /* 0x0000001519187208 */ /* 0x000fe20007000000 */
[----:B------:R-:W-:Y:S06]  /*33b0*/  RET.REL.NODEC R18 `(_Z13trilaterationmPPfS0_S0_) ;  /* 0xffffffcc12107950 */ /* 0x000fec0003c3ffff */
.L_x_45:
[----:B------:R-:W-:-:S00]  /*33c0*/  BRA `(.L_x_45) ;  /* 0xfffffffc00fc7947 */ /* 0x000fc0000383ffff */
[----:B------:R-:W-:-:S00]  /*33d0*/  NOP ;  /* 0x0000000000007918 */ /* 0x000fc00000000000 */
        /* <DEDUP_REMOVED lines=10> */
.L_x_48:


//--------------------- .nv.shared.reserved.0     --------------------------
	.section	.nv.shared.reserved.0,"aw",@nobits
	.weak		__nv_reservedSMEM_offset_0_alias
	.size		__nv_reservedSMEM_offset_0_alias, 0, 64
	.other		__nv_reservedSMEM_offset_0_alias,@"STO_CUDA_RESERVED_SHARED STV_DEFAULT"
__nv_reservedSMEM_offset_0_alias:
	.zero		0
	.zero		64


//--------------------- .nv.constant0._Z13trilaterationmPPfS0_S0_ --------------------------
	.section	.nv.constant0._Z13trilaterationmPPfS0_S0_,"a",@progbits
	.sectionflags	@""
	.align	4
.nv.constant0._Z13trilaterationmPPfS0_S0_:
	.zero		928


//--------------------- SYMBOLS --------------------------

	.type		.nv.reservedSmem.offset0,@object
	.size		.nv.reservedSmem.offset0,0x4
